// auto-generated by cutlass_sweep.gemm — config: {"arch": "sm_100", "cluster_m": 1, "cluster_n": 1, "dtype": "e4m3", "dtype_b": "e4m3", "layout": "nt", "stages": 0, "tile_k": 128, "tile_m": 64, "tile_n": 192}
#include "cutlass/cutlass.h"
#include "cutlass/gemm/collective/collective_builder.hpp"
#include "cutlass/gemm/device/gemm_universal_adapter.h"
#include "cutlass/gemm/kernel/gemm_universal.hpp"
#include "cutlass/epilogue/collective/collective_builder.hpp"

using ElemA = cutlass::float_e4m3_t;
using ElemB = cutlass::float_e4m3_t;
using ElemCD = cutlass::float_e4m3_t;
using Acc  = float;
using TileShape    = cute::Shape<cute::_64, cute::_192, cute::_128>;
using ClusterShape = cute::Shape<cute::_1, cute::_1, cute::_1>;

using CollectiveEpilogue = typename cutlass::epilogue::collective::CollectiveBuilder<
    cutlass::arch::Sm100, cutlass::arch::OpClassTensorOp,
    TileShape, ClusterShape,
    cutlass::epilogue::collective::EpilogueTileAuto,
    Acc, Acc,
    ElemCD, cutlass::layout::RowMajor, 128 / cutlass::sizeof_bits<ElemCD>::value,
    ElemCD, cutlass::layout::RowMajor, 128 / cutlass::sizeof_bits<ElemCD>::value,
    cutlass::epilogue::collective::EpilogueScheduleAuto
  >::CollectiveOp;

using CollectiveMainloop = typename cutlass::gemm::collective::CollectiveBuilder<
    cutlass::arch::Sm100, cutlass::arch::OpClassTensorOp,
    ElemA, cutlass::layout::RowMajor, 128 / cutlass::sizeof_bits<ElemA>::value,
    ElemB, cutlass::layout::ColumnMajor, 128 / cutlass::sizeof_bits<ElemB>::value,
    Acc,
    TileShape, ClusterShape,
    cutlass::gemm::collective::StageCountAutoCarveout<static_cast<int>(sizeof(typename CollectiveEpilogue::SharedStorage))>,
    cutlass::gemm::collective::KernelScheduleAuto
  >::CollectiveOp;

using GemmKernel = cutlass::gemm::kernel::GemmUniversal<
    cute::Shape<int,int,int,int>,
    CollectiveMainloop,
    CollectiveEpilogue
>;
using Gemm = cutlass::gemm::device::GemmUniversalAdapter<GemmKernel>;

// Force the device kernel symbol into the cubin without needing a host main.
auto* _anchor = &cutlass::device_kernel<GemmKernel>;


// ===== COMPILED SASS (sm_100a) =====

	.target	sm_100a

	.elftype	@"ET_EXEC"


//--------------------- .note.nv.tkinfo           --------------------------
	.section	.note.nv.tkinfo,"",@"SHT_NOTE"
	.sectionflags	@"SHF_NOTE_NV_TKINFO"
	.tkinfo
        /*0018*/ 	.word	0x00000002
        /*0030*/ 	.string	""
        /*0030*/ 	.string	"ptxas"
        /*0030*/ 	.string	"Cuda compilation tools, release 13.0, V13.0.88"
        /*0030*/ 	.string	"Build cuda_13.0.r13.0/compiler.36424714_0"
        /*0030*/ 	.string	"-arch sm_100a -m 64 "



//--------------------- .note.nv.cuinfo           --------------------------
	.section	.note.nv.cuinfo,"",@"SHT_NOTE"
	.sectionflags	@"SHF_NOTE_NV_CUINFO"
        /*0018*/ 	.short	0x0002
        /*001a*/ 	.short	0x0064
        /*001c*/ 	.short	0x0082
	.zero		2


//--------------------- .nv.info                  --------------------------
	.section	.nv.info,"",@"SHT_CUDA_INFO"
	.align	4


	//----- nvinfo : EIATTR_REGCOUNT
	.align		4
        /*0000*/ 	.byte	0x04, 0x2f
        /*0002*/ 	.short	(.L_20 - .L_19)
	.align		4
.L_19:
        /*0004*/ 	.word	index@(_ZN7cutlass13device_kernelINS_4gemm6kernel13GemmUniversalIN4cute5tupleIJiiiiEEENS1_10collective13CollectiveMmaINS1_35MainloopSm100TmaUmmaWarpSpecializedILi6ELi2ELi4ENS5_IJNS4_1CILi1EEESB_SB_EEEEENS5_IJNSA_ILi64EEENSA_ILi192EEENSA_ILi128EEEEEENS_12float_e4m3_tENS5_IJlSB_lEEESI_SJ_NS4_8TiledMMAINS4_8MMA_AtomIJNS4_10MMA_TraitsINS4_19SM100_MMA_F8F6F4_SSEJSI_SI_fSE_SF_NS4_17integral_constantINS4_4UMMA5MajorELSQ_0EEESR_NSO_INSP_7ScaleInELSS_0EEEST_EEEEEENS4_6LayoutISC_NS5_IJNSA_ILi0EEESX_SX_EEEEENS5_IJNS4_10UnderscoreES10_S10_EEEEENS4_13SM90_TMA_LOADENS4_14ComposedLayoutINS4_7SwizzleILi3ELi4ELi3EEENS4_18smem_ptr_flag_bitsILi8EEENSW_INS5_IJNSA_ILi8EEESG_EEENS5_IJSG_SB_EEEEEEEvNS4_8identityES13_S1D_vS1E_EENS_8epilogue10collective18CollectiveEpilogueINS1G_23Sm100TmaWarpSpecializedILi3ELi2ELi32ELb0ELb0EEEJSH_NS5_IJNSW_ISE_SB_EES1L_EEESI_SJ_SI_SJ_NS1G_6fusion15FusionCallbacksIS1K_NS1N_17LinearCombinationISI_fSI_fLNS_15FloatRoundStyleE2EEESH_S1M_JEEENS4_5SM1004TMEM4LOAD26SM100_TMEM_LOAD_16dp32b32xES13_NS14_INS15_ILi2ELi4ELi3EEES18_NSW_INS5_IJS19_SE_EEENS5_IJSE_SB_EEEEEEENS4_39AutoVectorizingCopyWithAssumedAlignmentILi128EEENS4_14SM90_TMA_STOREES21_S23_S23_EEEvvEEEEvNT_6ParamsE)
        /*0008*/ 	.word	0x00000079


	//----- nvinfo : EIATTR_FRAME_SIZE
	.align		4
.L_20:
        /*000c*/ 	.byte	0x04, 0x11
        /*000e*/ 	.short	(.L_22 - .L_21)
	.align		4
.L_21:
        /*0010*/ 	.word	index@($__internal_2_$__cuda_sm10x_tcgen05_guardrail_trap_unallocated_columns_being_dealloced)
        /*0014*/ 	.word	0x00000000


	//----- nvinfo : EIATTR_FRAME_SIZE
	.align		4
.L_22:
        /*0018*/ 	.byte	0x04, 0x11
        /*001a*/ 	.short	(.L_24 - .L_23)
	.align		4
.L_23:
        /*001c*/ 	.word	index@($__internal_1_$__cuda_sm10x_tcgen05_guardrail_trap_phase_invalid_during_alloc)
        /*0020*/ 	.word	0x00000000


	//----- nvinfo : EIATTR_FRAME_SIZE
	.align		4
.L_24:
        /*0024*/ 	.byte	0x04, 0x11
        /*0026*/ 	.short	(.L_26 - .L_25)
	.align		4
.L_25:
        /*0028*/ 	.word	index@($__internal_0_$__cuda_sm10x_tcgen05_guardrail_trap_col_being_dealloced_not_returned_by_alloc)
        /*002c*/ 	.word	0x00000000


	//----- nvinfo : EIATTR_FRAME_SIZE
	.align		4
.L_26:
        /*0030*/ 	.byte	0x04, 0x11
        /*0032*/ 	.short	(.L_28 - .L_27)
	.align		4
.L_27:
        /*0034*/ 	.word	index@(_ZN7cutlass13device_kernelINS_4gemm6kernel13GemmUniversalIN4cute5tupleIJiiiiEEENS1_10collective13CollectiveMmaINS1_35MainloopSm100TmaUmmaWarpSpecializedILi6ELi2ELi4ENS5_IJNS4_1CILi1EEESB_SB_EEEEENS5_IJNSA_ILi64EEENSA_ILi192EEENSA_ILi128EEEEEENS_12float_e4m3_tENS5_IJlSB_lEEESI_SJ_NS4_8TiledMMAINS4_8MMA_AtomIJNS4_10MMA_TraitsINS4_19SM100_MMA_F8F6F4_SSEJSI_SI_fSE_SF_NS4_17integral_constantINS4_4UMMA5MajorELSQ_0EEESR_NSO_INSP_7ScaleInELSS_0EEEST_EEEEEENS4_6LayoutISC_NS5_IJNSA_ILi0EEESX_SX_EEEEENS5_IJNS4_10UnderscoreES10_S10_EEEEENS4_13SM90_TMA_LOADENS4_14ComposedLayoutINS4_7SwizzleILi3ELi4ELi3EEENS4_18smem_ptr_flag_bitsILi8EEENSW_INS5_IJNSA_ILi8EEESG_EEENS5_IJSG_SB_EEEEEEEvNS4_8identityES13_S1D_vS1E_EENS_8epilogue10collective18CollectiveEpilogueINS1G_23Sm100TmaWarpSpecializedILi3ELi2ELi32ELb0ELb0EEEJSH_NS5_IJNSW_ISE_SB_EES1L_EEESI_SJ_SI_SJ_NS1G_6fusion15FusionCallbacksIS1K_NS1N_17LinearCombinationISI_fSI_fLNS_15FloatRoundStyleE2EEESH_S1M_JEEENS4_5SM1004TMEM4LOAD26SM100_TMEM_LOAD_16dp32b32xES13_NS14_INS15_ILi2ELi4ELi3EEES18_NSW_INS5_IJS19_SE_EEENS5_IJSE_SB_EEEEEEENS4_39AutoVectorizingCopyWithAssumedAlignmentILi128EEENS4_14SM90_TMA_STOREES21_S23_S23_EEEvvEEEEvNT_6ParamsE)
        /*0038*/ 	.word	0x00000000


	//----- nvinfo : EIATTR_MIN_STACK_SIZE
	.align		4
.L_28:
        /*003c*/ 	.byte	0x04, 0x12
        /*003e*/ 	.short	(.L_30 - .L_29)
	.align		4
.L_29:
        /*0040*/ 	.word	index@(_ZN7cutlass13device_kernelINS_4gemm6kernel13GemmUniversalIN4cute5tupleIJiiiiEEENS1_10collective13CollectiveMmaINS1_35MainloopSm100TmaUmmaWarpSpecializedILi6ELi2ELi4ENS5_IJNS4_1CILi1EEESB_SB_EEEEENS5_IJNSA_ILi64EEENSA_ILi192EEENSA_ILi128EEEEEENS_12float_e4m3_tENS5_IJlSB_lEEESI_SJ_NS4_8TiledMMAINS4_8MMA_AtomIJNS4_10MMA_TraitsINS4_19SM100_MMA_F8F6F4_SSEJSI_SI_fSE_SF_NS4_17integral_constantINS4_4UMMA5MajorELSQ_0EEESR_NSO_INSP_7ScaleInELSS_0EEEST_EEEEEENS4_6LayoutISC_NS5_IJNSA_ILi0EEESX_SX_EEEEENS5_IJNS4_10UnderscoreES10_S10_EEEEENS4_13SM90_TMA_LOADENS4_14ComposedLayoutINS4_7SwizzleILi3ELi4ELi3EEENS4_18smem_ptr_flag_bitsILi8EEENSW_INS5_IJNSA_ILi8EEESG_EEENS5_IJSG_SB_EEEEEEEvNS4_8identityES13_S1D_vS1E_EENS_8epilogue10collective18CollectiveEpilogueINS1G_23Sm100TmaWarpSpecializedILi3ELi2ELi32ELb0ELb0EEEJSH_NS5_IJNSW_ISE_SB_EES1L_EEESI_SJ_SI_SJ_NS1G_6fusion15FusionCallbacksIS1K_NS1N_17LinearCombinationISI_fSI_fLNS_15FloatRoundStyleE2EEESH_S1M_JEEENS4_5SM1004TMEM4LOAD26SM100_TMEM_LOAD_16dp32b32xES13_NS14_INS15_ILi2ELi4ELi3EEES18_NSW_INS5_IJS19_SE_EEENS5_IJSE_SB_EEEEEEENS4_39AutoVectorizingCopyWithAssumedAlignmentILi128EEENS4_14SM90_TMA_STOREES21_S23_S23_EEEvvEEEEvNT_6ParamsE)
        /*0044*/ 	.word	0x00000000
.L_30:


//--------------------- .nv.compat                --------------------------
	.section	.nv.compat,"",@"SHT_CUDA_COMPAT_INFO"
	.align	4
        /*0000*/ 	.byte	0x02, 0x09, 0x01, 0x00, 0x02, 0x02, 0x02, 0x00, 0x02, 0x05, 0x05, 0x00, 0x03, 0x07, 0x01, 0x01
        /*0010*/ 	.byte	0x02, 0x03, 0x01, 0x00, 0x02, 0x06, 0x01, 0x00, 0x04, 0x0b, 0x08, 0x00, 0x09, 0x00, 0x00, 0x00
        /*0020*/ 	.byte	0x00, 0x00, 0x00, 0x00


//--------------------- .nv.info._ZN7cutlass13device_kernelINS_4gemm6kernel13GemmUniversalIN4cute5tupleIJiiiiEEENS1_10collective13CollectiveMmaINS1_35MainloopSm100TmaUmmaWarpSpecializedILi6ELi2ELi4ENS5_IJNS4_1CILi1EEESB_SB_EEEEENS5_IJNSA_ILi64EEENSA_ILi192EEENSA_ILi128EEEEEENS_12float_e4m3_tENS5_IJlSB_lEEESI_SJ_NS4_8TiledMMAINS4_8MMA_AtomIJNS4_10MMA_TraitsINS4_19SM100_MMA_F8F6F4_SSEJSI_SI_fSE_SF_NS4_17integral_constantINS4_4UMMA5MajorELSQ_0EEESR_NSO_INSP_7ScaleInELSS_0EEEST_EEEEEENS4_6LayoutISC_NS5_IJNSA_ILi0EEESX_SX_EEEEENS5_IJNS4_10UnderscoreES10_S10_EEEEENS4_13SM90_TMA_LOADENS4_14ComposedLayoutINS4_7SwizzleILi3ELi4ELi3EEENS4_18smem_ptr_flag_bitsILi8EEENSW_INS5_IJNSA_ILi8EEESG_EEENS5_IJSG_SB_EEEEEEEvNS4_8identityES13_S1D_vS1E_EENS_8epilogue10collective18CollectiveEpilogueINS1G_23Sm100TmaWarpSpecializedILi3ELi2ELi32ELb0ELb0EEEJSH_NS5_IJNSW_ISE_SB_EES1L_EEESI_SJ_SI_SJ_NS1G_6fusion15FusionCallbacksIS1K_NS1N_17LinearCombinationISI_fSI_fLNS_15FloatRoundStyleE2EEESH_S1M_JEEENS4_5SM1004TMEM4LOAD26SM100_TMEM_LOAD_16dp32b32xES13_NS14_INS15_ILi2ELi4ELi3EEES18_NSW_INS5_IJS19_SE_EEENS5_IJSE_SB_EEEEEEENS4_39AutoVectorizingCopyWithAssumedAlignmentILi128EEENS4_14SM90_TMA_STOREES21_S23_S23_EEEvvEEEEvNT_6ParamsE --------------------------
	.section	.nv.info._ZN7cutlass13device_kernelINS_4gemm6kernel13GemmUniversalIN4cute5tupleIJiiiiEEENS1_10collective13CollectiveMmaINS1_35MainloopSm100TmaUmmaWarpSpecializedILi6ELi2ELi4ENS5_IJNS4_1CILi1EEESB_SB_EEEEENS5_IJNSA_ILi64EEENSA_ILi192EEENSA_ILi128EEEEEENS_12float_e4m3_tENS5_IJlSB_lEEESI_SJ_NS4_8TiledMMAINS4_8MMA_AtomIJNS4_10MMA_TraitsINS4_19SM100_MMA_F8F6F4_SSEJSI_SI_fSE_SF_NS4_17integral_constantINS4_4UMMA5MajorELSQ_0EEESR_NSO_INSP_7ScaleInELSS_0EEEST_EEEEEENS4_6LayoutISC_NS5_IJNSA_ILi0EEESX_SX_EEEEENS5_IJNS4_10UnderscoreES10_S10_EEEEENS4_13SM90_TMA_LOADENS4_14ComposedLayoutINS4_7SwizzleILi3ELi4ELi3EEENS4_18smem_ptr_flag_bitsILi8EEENSW_INS5_IJNSA_ILi8EEESG_EEENS5_IJSG_SB_EEEEEEEvNS4_8identityES13_S1D_vS1E_EENS_8epilogue10collective18CollectiveEpilogueINS1G_23Sm100TmaWarpSpecializedILi3ELi2ELi32ELb0ELb0EEEJSH_NS5_IJNSW_ISE_SB_EES1L_EEESI_SJ_SI_SJ_NS1G_6fusion15FusionCallbacksIS1K_NS1N_17LinearCombinationISI_fSI_fLNS_15FloatRoundStyleE2EEESH_S1M_JEEENS4_5SM1004TMEM4LOAD26SM100_TMEM_LOAD_16dp32b32xES13_NS14_INS15_ILi2ELi4ELi3EEES18_NSW_INS5_IJS19_SE_EEENS5_IJSE_SB_EEEEEEENS4_39AutoVectorizingCopyWithAssumedAlignmentILi128EEENS4_14SM90_TMA_STOREES21_S23_S23_EEEvvEEEEvNT_6ParamsE,"",@"SHT_CUDA_INFO"
	.sectionflags	@""
	.align	4


	//----- nvinfo : EIATTR_CUDA_API_VERSION
	.align		4
        /*0000*/ 	.byte	0x04, 0x37
        /*0002*/ 	.short	(.L_32 - .L_31)
.L_31:
        /*0004*/ 	.word	0x00000082


	//----- nvinfo : EIATTR_KPARAM_INFO
	.align		4
.L_32:
        /*0008*/ 	.byte	0x04, 0x17
        /*000a*/ 	.short	(.L_34 - .L_33)
.L_33:
        /*000c*/ 	.word	0x00000000
        /*0010*/ 	.short	0x0000
        /*0012*/ 	.short	0x0000
        /*0014*/ 	.byte	0x00, 0xf0, 0x01, 0x20


	//----- nvinfo : EIATTR_AT_ENTRY_FRAGMENTS
	.align		4
.L_34:
        /*0018*/ 	.byte	0x04, 0x4f
        /*001a*/ 	.short	(.L_36 - .L_35)


	//   ....[0]....
.L_35:
        /*001c*/ 	.word	0x00000006


	//----- nvinfo : EIATTR_RESERVED_SMEM_USED
	.align		4
.L_36:
        /*0020*/ 	.byte	0x01, 0x41
	.zero		2


	//----- nvinfo : EIATTR_SPARSE_MMA_MASK
	.align		4
        /*0024*/ 	.byte	0x03, 0x50
        /*0026*/ 	.short	0x0000


	//----- nvinfo : EIATTR_TCGEN05_1CTA_USED
	.align		4
        /*0028*/ 	.byte	0x01, 0x51
	.zero		2


	//----- nvinfo : EIATTR_MAXREG_COUNT
	.align		4
        /*002c*/ 	.byte	0x03, 0x1b
        /*002e*/ 	.short	0x00ff


	//----- nvinfo : EIATTR_NUM_BARRIERS
	.align		4
        /*0030*/ 	.byte	0x02, 0x4c
        /*0032*/ 	.byte	0x07
	.zero		1


	//----- nvinfo : EIATTR_EXTERNS
	.align		4
        /*0034*/ 	.byte	0x04, 0x0f
        /*0036*/ 	.short	(.L_38 - .L_37)


	//   ....[0]....
	.align		4
.L_37:
        /*0038*/ 	.word	index@(__assertfail)


	//----- nvinfo : EIATTR_MERCURY_ISA_VERSION
	.align		4
.L_38:
        /*003c*/ 	.byte	0x03, 0x5f
        /*003e*/ 	.short	0x0101


	//----- nvinfo : EIATTR_INT_WARP_WIDE_INSTR_OFFSETS
	.align		4
        /*0040*/ 	.byte	0x04, 0x31
        /*0042*/ 	.short	(.L_40 - .L_39)


	//   ....[0]....
.L_39:
        /*0044*/ 	.word	0x00001e00


	//   ....[1]....
        /*0048*/ 	.word	0x000039b0


	//   ....[2]....
        /*004c*/ 	.word	0x000039e0


	//   ....[3]....
        /*0050*/ 	.word	0x00003a30


	//   ....[4]....
        /*0054*/ 	.word	0x00004340


	//   ....[5]....
        /*0058*/ 	.word	0x000043a0


	//   ....[6]....
        /*005c*/ 	.word	0x000044a0


	//   ....[7]....
        /*0060*/ 	.word	0x00004530


	//   ....[8]....
        /*0064*/ 	.word	0x00004700


	//   ....[9]....
        /*0068*/ 	.word	0x00004860


	//----- nvinfo : EIATTR_COOP_GROUP_MASK_REGIDS
	.align		4
.L_40:
        /*006c*/ 	.byte	0x04, 0x29
        /*006e*/ 	.short	(.L_42 - .L_41)


	//   ....[0]....
.L_41:
        /*0070*/ 	.word	0xffffffff


	//   ....[1]....
        /*0074*/ 	.word	0xffffffff


	//   ....[2]....
        /*0078*/ 	.word	0xffffffff


	//   ....[3]....
        /*007c*/ 	.word	0xffffffff


	//   ....[4]....
        /*0080*/ 	.word	0xffffffff


	//   ....[5]....
        /*0084*/ 	.word	0xffffffff


	//   ....[6]....
        /*0088*/ 	.word	0xffffffff


	//   ....[7]....
        /*008c*/ 	.word	0xffffffff


	//   ....[8]....
        /*0090*/ 	.word	0xffffffff


	//   ....[9]....
        /*0094*/ 	.word	0xffffffff


	//   ....[10]....
        /*0098*/ 	.word	0xffffffff


	//   ....[11]....
        /*009c*/ 	.word	0xffffffff


	//   ....[12]....
        /*00a0*/ 	.word	0xffffffff


	//----- nvinfo : EIATTR_COOP_GROUP_INSTR_OFFSETS
	.align		4
.L_42:
        /*00a4*/ 	.byte	0x04, 0x28
        /*00a6*/ 	.short	(.L_44 - .L_43)


	//   ....[0]....
.L_43:
        /*00a8*/ 	.word	0x00000090


	//   ....[1]....
        /*00ac*/ 	.word	0x000004d0


	//   ....[2]....
        /*00b0*/ 	.word	0x00000680


	//   ....[3]....
        /*00b4*/ 	.word	0x00000800


	//   ....[4]....
        /*00b8*/ 	.word	0x00000900


	//   ....[5]....
        /*00bc*/ 	.word	0x00000a70


	//   ....[6]....
        /*00c0*/ 	.word	0x00000c10


	//   ....[7]....
        /*00c4*/ 	.word	0x00001ce0


	//   ....[8]....
        /*00c8*/ 	.word	0x00002be0


	//   ....[9]....
        /*00cc*/ 	.word	0x00002df0


	//   ....[10]....
        /*00d0*/ 	.word	0x00002e20


	//   ....[11]....
        /*00d4*/ 	.word	0x000038a0


	//   ....[12]....
        /*00d8*/ 	.word	0x00003ad0


	//----- nvinfo : EIATTR_VRC_CTA_INIT_COUNT
	.align		4
.L_44:
        /*00dc*/ 	.byte	0x02, 0x4a
        /*00de*/ 	.byte	0x80
	.zero		1


	//----- nvinfo : EIATTR_SYSCALL_OFFSETS
	.align		4
        /*00e0*/ 	.byte	0x04, 0x46
        /*00e2*/ 	.short	(.L_46 - .L_45)


	//   ....[0]....
.L_45:
        /*00e4*/ 	.word	0x000052c0


	//   ....[1]....
        /*00e8*/ 	.word	0x000053e0


	//   ....[2]....
        /*00ec*/ 	.word	0x00005bc0


	//   ....[3]....
        /*00f0*/ 	.word	0x000069a0


	//   ....[4]....
        /*00f4*/ 	.word	0x00007790


	//----- nvinfo : EIATTR_MBARRIER_INSTR_OFFSETS
	.align		4
.L_46:
        /*00f8*/ 	.byte	0x04, 0x39
        /*00fa*/ 	.short	(.L_48 - .L_47)


	//   ....[0]....
.L_47:
        /*00fc*/ 	.word	0x000005b0
        /*0100*/ 	.word	0x000000ff
        /*0104*/ 	.word	0x00000000
        /*0108*/ 	.short	0x0100
        /*010a*/ 	.byte	0x05
	.zero		1


	//   ....[1]....
        /*010c*/ 	.word	0x000005c0
        /*0110*/ 	.word	0x000000ff
        /*0114*/ 	.word	0x00000030
        /*0118*/ 	.short	0x0100
        /*011a*/ 	.byte	0x05
	.zero		1


	//   ....[2]....
        /*011c*/ 	.word	0x000005d0
        /*0120*/ 	.word	0x000000ff
        /*0124*/ 	.word	0x00000008
        /*0128*/ 	.short	0x0100
        /*012a*/ 	.byte	0x05
	.zero		1


	//   ....[3]....
        /*012c*/ 	.word	0x000005e0
        /*0130*/ 	.word	0x000000ff
        /*0134*/ 	.word	0x00000038
        /*0138*/ 	.short	0x0100
        /*013a*/ 	.byte	0x05
	.zero		1


	//   ....[4]....
        /*013c*/ 	.word	0x000005f0
        /*0140*/ 	.word	0x000000ff
        /*0144*/ 	.word	0x00000010
        /*0148*/ 	.short	0x0100
        /*014a*/ 	.byte	0x05
	.zero		1


	//   ....[5]....
        /*014c*/ 	.word	0x00000600
        /*0150*/ 	.word	0x000000ff
        /*0154*/ 	.word	0x00000040
        /*0158*/ 	.short	0x0100
        /*015a*/ 	.byte	0x05
	.zero		1


	//   ....[6]....
        /*015c*/ 	.word	0x00000610
        /*0160*/ 	.word	0x000000ff
        /*0164*/ 	.word	0x00000018
        /*0168*/ 	.short	0x0100
        /*016a*/ 	.byte	0x05
	.zero		1


	//   ....[7]....
        /*016c*/ 	.word	0x00000620
        /*0170*/ 	.word	0x000000ff
        /*0174*/ 	.word	0x00000048
        /*0178*/ 	.short	0x0100
        /*017a*/ 	.byte	0x05
	.zero		1


	//   ....[8]....
        /*017c*/ 	.word	0x00000630
        /*0180*/ 	.word	0x000000ff
        /*0184*/ 	.word	0x00000020
        /*0188*/ 	.short	0x0100
        /*018a*/ 	.byte	0x05
	.zero		1


	//   ....[9]....
        /*018c*/ 	.word	0x00000640
        /*0190*/ 	.word	0x000000ff
        /*0194*/ 	.word	0x00000050
        /*0198*/ 	.short	0x0100
        /*019a*/ 	.byte	0x05
	.zero		1


	//   ....[10]....
        /*019c*/ 	.word	0x00000650
        /*01a0*/ 	.word	0x000000ff
        /*01a4*/ 	.word	0x00000028
        /*01a8*/ 	.short	0x0100
        /*01aa*/ 	.byte	0x05
	.zero		1


	//   ....[11]....
        /*01ac*/ 	.word	0x00000660
        /*01b0*/ 	.word	0x000000ff
        /*01b4*/ 	.word	0x00000058
        /*01b8*/ 	.short	0x0100
        /*01ba*/ 	.byte	0x05
	.zero		1


	//   ....[12]....
        /*01bc*/ 	.word	0x00000790
        /*01c0*/ 	.word	0x000000ff
        /*01c4*/ 	.word	0x00000060
        /*01c8*/ 	.short	0x0100
        /*01ca*/ 	.byte	0x07
	.zero		1


	//   ....[13]....
        /*01cc*/ 	.word	0x000007a0
        /*01d0*/ 	.word	0x000000ff
        /*01d4*/ 	.word	0x00000078
        /*01d8*/ 	.short	0x0100
        /*01da*/ 	.byte	0x07
	.zero		1


	//   ....[14]....
        /*01dc*/ 	.word	0x000007b0
        /*01e0*/ 	.word	0x000000ff
        /*01e4*/ 	.word	0x00000068
        /*01e8*/ 	.short	0x0100
        /*01ea*/ 	.byte	0x07
	.zero		1


	//   ....[15]....
        /*01ec*/ 	.word	0x000007c0
        /*01f0*/ 	.word	0x000000ff
        /*01f4*/ 	.word	0x00000080
        /*01f8*/ 	.short	0x0100
        /*01fa*/ 	.byte	0x07
	.zero		1


	//   ....[16]....
        /*01fc*/ 	.word	0x000007d0
        /*0200*/ 	.word	0x000000ff
        /*0204*/ 	.word	0x00000070
        /*0208*/ 	.short	0x0100
        /*020a*/ 	.byte	0x07
	.zero		1


	//   ....[17]....
        /*020c*/ 	.word	0x000007e0
        /*0210*/ 	.word	0x000000ff
        /*0214*/ 	.word	0x00000088
        /*0218*/ 	.short	0x0100
        /*021a*/ 	.byte	0x07
	.zero		1


	//   ....[18]....
        /*021c*/ 	.word	0x000008d0
        /*0220*/ 	.word	0x000000ff
        /*0224*/ 	.word	0x00000090
        /*0228*/ 	.short	0x0100
        /*022a*/ 	.byte	0x05
	.zero		1


	//   ....[19]....
        /*022c*/ 	.word	0x000008e0
        /*0230*/ 	.word	0x000000ff
        /*0234*/ 	.word	0x00000098
        /*0238*/ 	.short	0x0100
        /*023a*/ 	.byte	0x05
	.zero		1


	//   ....[20]....
        /*023c*/ 	.word	0x00000a20
        /*0240*/ 	.word	0x000000ff
        /*0244*/ 	.word	0x000000a0
        /*0248*/ 	.short	0x0100
        /*024a*/ 	.byte	0x05
	.zero		1


	//   ....[21]....
        /*024c*/ 	.word	0x00000a30
        /*0250*/ 	.word	0x000000ff
        /*0254*/ 	.word	0x000000b0
        /*0258*/ 	.short	0x0100
        /*025a*/ 	.byte	0x05
	.zero		1


	//   ....[22]....
        /*025c*/ 	.word	0x00000a40
        /*0260*/ 	.word	0x000000ff
        /*0264*/ 	.word	0x000000a8
        /*0268*/ 	.short	0x0100
        /*026a*/ 	.byte	0x05
	.zero		1


	//   ....[23]....
        /*026c*/ 	.word	0x00000a50
        /*0270*/ 	.word	0x000000ff
        /*0274*/ 	.word	0x000000b8
        /*0278*/ 	.short	0x0100
        /*027a*/ 	.byte	0x05
	.zero		1


	//   ....[24]....
        /*027c*/ 	.word	0x00000b80
        /*0280*/ 	.word	0x000000ff
        /*0284*/ 	.word	0x000000c0
        /*0288*/ 	.short	0x0100
        /*028a*/ 	.byte	0x07
	.zero		1


	//   ....[25]....
        /*028c*/ 	.word	0x00000b90
        /*0290*/ 	.word	0x000000ff
        /*0294*/ 	.word	0x000000e0
        /*0298*/ 	.short	0x0100
        /*029a*/ 	.byte	0x07
	.zero		1


	//   ....[26]....
        /*029c*/ 	.word	0x00000ba0
        /*02a0*/ 	.word	0x000000ff
        /*02a4*/ 	.word	0x000000c8
        /*02a8*/ 	.short	0x0100
        /*02aa*/ 	.byte	0x07
	.zero		1


	//   ....[27]....
        /*02ac*/ 	.word	0x00000bb0
        /*02b0*/ 	.word	0x000000ff
        /*02b4*/ 	.word	0x000000e8
        /*02b8*/ 	.short	0x0100
        /*02ba*/ 	.byte	0x07
	.zero		1


	//   ....[28]....
        /*02bc*/ 	.word	0x00000bc0
        /*02c0*/ 	.word	0x000000ff
        /*02c4*/ 	.word	0x000000d0
        /*02c8*/ 	.short	0x0100
        /*02ca*/ 	.byte	0x07
	.zero		1


	//   ....[29]....
        /*02cc*/ 	.word	0x00000bd0
        /*02d0*/ 	.word	0x000000ff
        /*02d4*/ 	.word	0x000000f0
        /*02d8*/ 	.short	0x0100
        /*02da*/ 	.byte	0x07
	.zero		1


	//   ....[30]....
        /*02dc*/ 	.word	0x00000be0
        /*02e0*/ 	.word	0x000000ff
        /*02e4*/ 	.word	0x000000d8
        /*02e8*/ 	.short	0x0100
        /*02ea*/ 	.byte	0x07
	.zero		1


	//   ....[31]....
        /*02ec*/ 	.word	0x00000bf0
        /*02f0*/ 	.word	0x000000ff
        /*02f4*/ 	.word	0x000000f8
        /*02f8*/ 	.short	0x0100
        /*02fa*/ 	.byte	0x07
	.zero		1


	//   ....[32]....
        /*02fc*/ 	.word	0x00000ce0
        /*0300*/ 	.word	0x000000ff
        /*0304*/ 	.word	0x00000100
        /*0308*/ 	.short	0x0100
        /*030a*/ 	.byte	0x05
	.zero		1


	//   ....[33]....
        /*030c*/ 	.word	0x00000cf0
        /*0310*/ 	.word	0x000000ff
        /*0314*/ 	.word	0x00000110
        /*0318*/ 	.short	0x0100
        /*031a*/ 	.byte	0x05
	.zero		1


	//   ....[34]....
        /*031c*/ 	.word	0x00000d00
        /*0320*/ 	.word	0x000000ff
        /*0324*/ 	.word	0x00000108
        /*0328*/ 	.short	0x0100
        /*032a*/ 	.byte	0x05
	.zero		1


	//   ....[35]....
        /*032c*/ 	.word	0x00000d10
        /*0330*/ 	.word	0x000000ff
        /*0334*/ 	.word	0x00000118
        /*0338*/ 	.short	0x0100
        /*033a*/ 	.byte	0x05
	.zero		1


	//   ....[36]....
        /*033c*/ 	.word	0x000015e0
        /*0340*/ 	.word	0x00000002
        /*0344*/ 	.word	0x00000110
        /*0348*/ 	.short	0x010a
        /*034a*/ 	.byte	0xff
	.zero		1


	//   ....[37]....
        /*034c*/ 	.word	0x00001610
        /*0350*/ 	.word	0x00000002
        /*0354*/ 	.word	0x00000100
        /*0358*/ 	.short	0x0101
        /*035a*/ 	.byte	0xff
	.zero		1


	//   ....[38]....
        /*035c*/ 	.word	0x000016e0
        /*0360*/ 	.word	0x000000ff
        /*0364*/ 	.word	0x00000030
        /*0368*/ 	.short	0x010a
        /*036a*/ 	.byte	0x05
	.zero		1


	//   ....[39]....
        /*036c*/ 	.word	0x00001780
        /*0370*/ 	.word	0x000000ff
        /*0374*/ 	.word	0x00000030
        /*0378*/ 	.short	0x010a
        /*037a*/ 	.byte	0x21
	.zero		1


	//   ....[40]....
        /*037c*/ 	.word	0x000018d0
        /*0380*/ 	.word	0x000000ff
        /*0384*/ 	.word	0x00000030
        /*0388*/ 	.short	0x010a
        /*038a*/ 	.byte	0x08
	.zero		1


	//   ....[41]....
        /*038c*/ 	.word	0x000019e0
        /*0390*/ 	.word	0x000000ff
        /*0394*/ 	.word	0x00000098
        /*0398*/ 	.short	0x0101
        /*039a*/ 	.byte	0x04
	.zero		1


	//   ....[42]....
        /*039c*/ 	.word	0x00001a00
        /*03a0*/ 	.word	0x000000ff
        /*03a4*/ 	.word	0x00000030
        /*03a8*/ 	.short	0x010a
        /*03aa*/ 	.byte	0x05
	.zero		1


	//   ....[43]....
        /*03ac*/ 	.word	0x00001a80
        /*03b0*/ 	.word	0x000000ff
        /*03b4*/ 	.word	0x00000030
        /*03b8*/ 	.short	0x010a
        /*03ba*/ 	.byte	0x11
	.zero		1


	//   ....[44]....
        /*03bc*/ 	.word	0x00001bd0
        /*03c0*/ 	.word	0x000000ff
        /*03c4*/ 	.word	0x00000030
        /*03c8*/ 	.short	0x010a
        /*03ca*/ 	.byte	0x08
	.zero		1


	//   ....[45]....
        /*03cc*/ 	.word	0x00001d10
        /*03d0*/ 	.word	0x00000002
        /*03d4*/ 	.word	0x000000a0
        /*03d8*/ 	.short	0x010a
        /*03da*/ 	.byte	0xff
	.zero		1


	//   ....[46]....
        /*03dc*/ 	.word	0x00001dd0
        /*03e0*/ 	.word	0x00000002
        /*03e4*/ 	.word	0x00000000
        /*03e8*/ 	.short	0x0101
        /*03ea*/ 	.byte	0xff
	.zero		1


	//   ....[47]....
        /*03ec*/ 	.word	0x00002330
        /*03f0*/ 	.word	0x000000ff
        /*03f4*/ 	.word	0x00000000
        /*03f8*/ 	.short	0x010a
        /*03fa*/ 	.byte	0x05
	.zero		1


	//   ....[48]....
        /*03fc*/ 	.word	0x000023c0
        /*0400*/ 	.word	0x000000ff
        /*0404*/ 	.word	0x00000000
        /*0408*/ 	.short	0x010a
        /*040a*/ 	.byte	0x05
	.zero		1


	//   ....[49]....
        /*040c*/ 	.word	0x00002450
        /*0410*/ 	.word	0x000000ff
        /*0414*/ 	.word	0x00000000
        /*0418*/ 	.short	0x010a
        /*041a*/ 	.byte	0x05
	.zero		1


	//   ....[50]....
        /*041c*/ 	.word	0x000024e0
        /*0420*/ 	.word	0x000000ff
        /*0424*/ 	.word	0x00000000
        /*0428*/ 	.short	0x010a
        /*042a*/ 	.byte	0x05
	.zero		1


	//   ....[51]....
        /*042c*/ 	.word	0x00002570
        /*0430*/ 	.word	0x000000ff
        /*0434*/ 	.word	0x00000000
        /*0438*/ 	.short	0x010a
        /*043a*/ 	.byte	0x05
	.zero		1


	//   ....[52]....
        /*043c*/ 	.word	0x00002610
        /*0440*/ 	.word	0x00000000
        /*0444*/ 	.word	0x00000000
        /*0448*/ 	.short	0x010a
        /*044a*/ 	.byte	0xff
	.zero		1


	//   ....[53]....
        /*044c*/ 	.word	0x00002730
        /*0450*/ 	.word	0x00000000
        /*0454*/ 	.word	0x00000100
        /*0458*/ 	.short	0x010a
        /*045a*/ 	.byte	0xff
	.zero		1


	//   ....[54]....
        /*045c*/ 	.word	0x000027a0
        /*0460*/ 	.word	0x00000000
        /*0464*/ 	.word	0x00000000
        /*0468*/ 	.short	0x0101
        /*046a*/ 	.byte	0xff
	.zero		1


	//   ....[55]....
        /*046c*/ 	.word	0x000027c0
        /*0470*/ 	.word	0x000000ff
        /*0474*/ 	.word	0x000000b0
        /*0478*/ 	.short	0x010a
        /*047a*/ 	.byte	0x05
	.zero		1


	//   ....[56]....
        /*047c*/ 	.word	0x000028e0
        /*0480*/ 	.word	0x00000000
        /*0484*/ 	.word	0x000000a0
        /*0488*/ 	.short	0x010a
        /*048a*/ 	.byte	0xff
	.zero		1


	//   ....[57]....
        /*048c*/ 	.word	0x000029e0
        /*0490*/ 	.word	0x00000000
        /*0494*/ 	.word	0x00000000
        /*0498*/ 	.short	0x0101
        /*049a*/ 	.byte	0xff
	.zero		1


	//   ....[58]....
        /*049c*/ 	.word	0x00002a70
        /*04a0*/ 	.word	0x000000ff
        /*04a4*/ 	.word	0x000000b0
        /*04a8*/ 	.short	0x0106
        /*04aa*/ 	.byte	0x05
	.zero		1


	//   ....[59]....
        /*04ac*/ 	.word	0x00002a90
        /*04b0*/ 	.word	0x000000ff
        /*04b4*/ 	.word	0x000000b0
        /*04b8*/ 	.short	0x010a
        /*04ba*/ 	.byte	0x05
	.zero		1


	//   ....[60]....
        /*04bc*/ 	.word	0x00002b20
        /*04c0*/ 	.word	0x000000ff
        /*04c4*/ 	.word	0x000000b0
        /*04c8*/ 	.short	0x0106
        /*04ca*/ 	.byte	0x04
	.zero		1


	//   ....[61]....
        /*04cc*/ 	.word	0x00002b60
        /*04d0*/ 	.word	0x00000000
        /*04d4*/ 	.word	0x000000b0
        /*04d8*/ 	.short	0x010a
        /*04da*/ 	.byte	0xff
	.zero		1


	//   ....[62]....
        /*04dc*/ 	.word	0x000030a0
        /*04e0*/ 	.word	0x00000000
        /*04e4*/ 	.word	0x000000a0
        /*04e8*/ 	.short	0x010a
        /*04ea*/ 	.byte	0xff
	.zero		1


	//   ....[63]....
        /*04ec*/ 	.word	0x000031b0
        /*04f0*/ 	.word	0x00000003
        /*04f4*/ 	.word	0x00000000
        /*04f8*/ 	.short	0x0101
        /*04fa*/ 	.byte	0xff
	.zero		1


	//   ....[64]....
        /*04fc*/ 	.word	0x000031c0
        /*0500*/ 	.word	0x000000ff
        /*0504*/ 	.word	0x00000000
        /*0508*/ 	.short	0x010a
        /*050a*/ 	.byte	0x05
	.zero		1


	//   ....[65]....
        /*050c*/ 	.word	0x00003230
        /*0510*/ 	.word	0x000000ff
        /*0514*/ 	.word	0x000000e0
        /*0518*/ 	.short	0x010a
        /*051a*/ 	.byte	0x0e
	.zero		1


	//   ....[66]....
        /*051c*/ 	.word	0x00003300
        /*0520*/ 	.word	0x000000ff
        /*0524*/ 	.word	0x00000000
        /*0528*/ 	.short	0x010a
        /*052a*/ 	.byte	0x07
	.zero		1


	//   ....[67]....
        /*052c*/ 	.word	0x00003430
        /*0530*/ 	.word	0x000000ff
        /*0534*/ 	.word	0x00000000
        /*0538*/ 	.short	0x010a
        /*053a*/ 	.byte	0x13
	.zero		1


	//   ....[68]....
        /*053c*/ 	.word	0x000036d0
        /*0540*/ 	.word	0x000000ff
        /*0544*/ 	.word	0x00000000
        /*0548*/ 	.short	0x010a
        /*054a*/ 	.byte	0x05
	.zero		1


	//   ....[69]....
        /*054c*/ 	.word	0x00003760
        /*0550*/ 	.word	0x000000ff
        /*0554*/ 	.word	0x00000000
        /*0558*/ 	.short	0x010a
        /*055a*/ 	.byte	0x05
	.zero		1


	//   ....[70]....
        /*055c*/ 	.word	0x000037f0
        /*0560*/ 	.word	0x000000ff
        /*0564*/ 	.word	0x00000000
        /*0568*/ 	.short	0x010a
        /*056a*/ 	.byte	0x05
	.zero		1


	//   ....[71]....
        /*056c*/ 	.word	0x00003880
        /*0570*/ 	.word	0x000000ff
        /*0574*/ 	.word	0x00000000
        /*0578*/ 	.short	0x010a
        /*057a*/ 	.byte	0x06
	.zero		1


	//   ....[72]....
        /*057c*/ 	.word	0x00003cf0
        /*0580*/ 	.word	0x00000000
        /*0584*/ 	.word	0x000000a0
        /*0588*/ 	.short	0x010a
        /*058a*/ 	.byte	0xff
	.zero		1


	//   ....[73]....
        /*058c*/ 	.word	0x00003db0
        /*0590*/ 	.word	0x00000000
        /*0594*/ 	.word	0x00000000
        /*0598*/ 	.short	0x0101
        /*059a*/ 	.byte	0xff
	.zero		1


	//   ....[74]....
        /*059c*/ 	.word	0x000040d0
        /*05a0*/ 	.word	0x000000ff
        /*05a4*/ 	.word	0x00000098
        /*05a8*/ 	.short	0x010a
        /*05aa*/ 	.byte	0x07
	.zero		1


	//   ....[75]....
        /*05ac*/ 	.word	0x000042c0
        /*05b0*/ 	.word	0x000000ff
        /*05b4*/ 	.word	0x00000078
        /*05b8*/ 	.short	0x010a
        /*05ba*/ 	.byte	0x07
	.zero		1


	//   ....[76]....
        /*05bc*/ 	.word	0x00004440
        /*05c0*/ 	.word	0x000000ff
        /*05c4*/ 	.word	0x00000060
        /*05c8*/ 	.short	0x010b
        /*05ca*/ 	.byte	0x07
	.zero		1


	//   ....[77]....
        /*05cc*/ 	.word	0x00004450
        /*05d0*/ 	.word	0x000000ff
        /*05d4*/ 	.word	0x00000000
        /*05d8*/ 	.short	0x0101
        /*05da*/ 	.byte	0x08
	.zero		1


	//   ....[78]....
        /*05dc*/ 	.word	0x00004460
        /*05e0*/ 	.word	0x000000ff
        /*05e4*/ 	.word	0x00000080
        /*05e8*/ 	.short	0x010a
        /*05ea*/ 	.byte	0x07
	.zero		1


	//   ....[79]....
        /*05ec*/ 	.word	0x000045e0
        /*05f0*/ 	.word	0x000000ff
        /*05f4*/ 	.word	0x00000068
        /*05f8*/ 	.short	0x010b
        /*05fa*/ 	.byte	0x07
	.zero		1


	//   ....[80]....
        /*05fc*/ 	.word	0x00004620
        /*0600*/ 	.word	0x000000ff
        /*0604*/ 	.word	0x00000000
        /*0608*/ 	.short	0x0101
        /*060a*/ 	.byte	0x08
	.zero		1


	//   ....[81]....
        /*060c*/ 	.word	0x00004660
        /*0610*/ 	.word	0x000000ff
        /*0614*/ 	.word	0x00000088
        /*0618*/ 	.short	0x010a
        /*061a*/ 	.byte	0x07
	.zero		1


	//   ....[82]....
        /*061c*/ 	.word	0x000048a0
        /*0620*/ 	.word	0x000000ff
        /*0624*/ 	.word	0x00000070
        /*0628*/ 	.short	0x010b
        /*062a*/ 	.byte	0x07
	.zero		1


	//   ....[83]....
        /*062c*/ 	.word	0x000048c0
        /*0630*/ 	.word	0x000000ff
        /*0634*/ 	.word	0x00000000
        /*0638*/ 	.short	0x0101
        /*063a*/ 	.byte	0x0d
	.zero		1


	//   ....[84]....
        /*063c*/ 	.word	0x000048f0
        /*0640*/ 	.word	0x000000ff
        /*0644*/ 	.word	0x00000078
        /*0648*/ 	.short	0x010a
        /*064a*/ 	.byte	0x07
	.zero		1


	//   ....[85]....
        /*064c*/ 	.word	0x00004910
        /*0650*/ 	.word	0x000000ff
        /*0654*/ 	.word	0x00000080
        /*0658*/ 	.short	0x010a
        /*065a*/ 	.byte	0x07
	.zero		1


	//   ....[86]....
        /*065c*/ 	.word	0x00004950
        /*0660*/ 	.word	0x00000000
        /*0664*/ 	.word	0x00000088
        /*0668*/ 	.short	0x010a
        /*066a*/ 	.byte	0xff
	.zero		1


	//   ....[87]....
        /*066c*/ 	.word	0x00004c90
        /*0670*/ 	.word	0x00000000
        /*0674*/ 	.word	0x000000a0
        /*0678*/ 	.short	0x010a
        /*067a*/ 	.byte	0xff
	.zero		1


	//   ....[88]....
        /*067c*/ 	.word	0x00004da0
        /*0680*/ 	.word	0x00000000
        /*0684*/ 	.word	0x00000000
        /*0688*/ 	.short	0x0101
        /*068a*/ 	.byte	0xff
	.zero		1


	//   ....[89]....
        /*068c*/ 	.word	0x00005790
        /*0690*/ 	.word	0x00000002
        /*0694*/ 	.word	0x00000060
        /*0698*/ 	.short	0x010a
        /*069a*/ 	.byte	0xff
	.zero		1


	//   ....[90]....
        /*069c*/ 	.word	0x000057d0
        /*06a0*/ 	.word	0x00000072
        /*06a4*/ 	.word	0x000000c0
        /*06a8*/ 	.short	0x010a
        /*06aa*/ 	.byte	0xff
	.zero		1


	//   ....[91]....
        /*06ac*/ 	.word	0x00005900
        /*06b0*/ 	.word	0x00000002
        /*06b4*/ 	.word	0x00000060
        /*06b8*/ 	.short	0x010a
        /*06ba*/ 	.byte	0xff
	.zero		1


	//   ....[92]....
        /*06bc*/ 	.word	0x00005a20
        /*06c0*/ 	.word	0x00000000
        /*06c4*/ 	.word	0x00000000
        /*06c8*/ 	.short	0x0101
        /*06ca*/ 	.byte	0xff
	.zero		1


	//   ....[93]....
        /*06cc*/ 	.word	0x00005aa0
        /*06d0*/ 	.word	0x00000072
        /*06d4*/ 	.word	0x000000c0
        /*06d8*/ 	.short	0x010a
        /*06da*/ 	.byte	0xff
	.zero		1


	//   ....[94]....
        /*06dc*/ 	.word	0x00006640
        /*06e0*/ 	.word	0x00000003
        /*06e4*/ 	.word	0x00000060
        /*06e8*/ 	.short	0x010a
        /*06ea*/ 	.byte	0xff
	.zero		1


	//   ....[95]....
        /*06ec*/ 	.word	0x00006700
        /*06f0*/ 	.word	0x00000003
        /*06f4*/ 	.word	0x00000060
        /*06f8*/ 	.short	0x010a
        /*06fa*/ 	.byte	0xff
	.zero		1


	//   ....[96]....
        /*06fc*/ 	.word	0x00006820
        /*0700*/ 	.word	0x00000000
        /*0704*/ 	.word	0x00000000
        /*0708*/ 	.short	0x0101
        /*070a*/ 	.byte	0xff
	.zero		1


	//   ....[97]....
        /*070c*/ 	.word	0x00007430
        /*0710*/ 	.word	0x00000002
        /*0714*/ 	.word	0x00000060
        /*0718*/ 	.short	0x010a
        /*071a*/ 	.byte	0xff
	.zero		1


	//   ....[98]....
        /*071c*/ 	.word	0x000074f0
        /*0720*/ 	.word	0x00000002
        /*0724*/ 	.word	0x00000060
        /*0728*/ 	.short	0x010a
        /*072a*/ 	.byte	0xff
	.zero		1


	//   ....[99]....
        /*072c*/ 	.word	0x00007610
        /*0730*/ 	.word	0x00000000
        /*0734*/ 	.word	0x00000000
        /*0738*/ 	.short	0x0101
        /*073a*/ 	.byte	0xff
	.zero		1


	//   ....[100]....
        /*073c*/ 	.word	0x00007a70
        /*0740*/ 	.word	0x000000ff
        /*0744*/ 	.word	0x00000000
        /*0748*/ 	.short	0x0101
        /*074a*/ 	.byte	0x05
	.zero		1


	//   ....[101]....
        /*074c*/ 	.word	0x00008330
        /*0750*/ 	.word	0x00000002
        /*0754*/ 	.word	0x00000110
        /*0758*/ 	.short	0x010a
        /*075a*/ 	.byte	0xff
	.zero		1


	//   ....[102]....
        /*075c*/ 	.word	0x00008390
        /*0760*/ 	.word	0x00000002
        /*0764*/ 	.word	0x00000030
        /*0768*/ 	.short	0x010a
        /*076a*/ 	.byte	0xff
	.zero		1


	//   ....[103]....
        /*076c*/ 	.word	0x000083f0
        /*0770*/ 	.word	0x00000002
        /*0774*/ 	.word	0x00000030
        /*0778*/ 	.short	0x010a
        /*077a*/ 	.byte	0xff
	.zero		1


	//   ....[104]....
        /*077c*/ 	.word	0x00008440
        /*0780*/ 	.word	0x00000002
        /*0784*/ 	.word	0x000000a0
        /*0788*/ 	.short	0x010a
        /*078a*/ 	.byte	0xff
	.zero		1


	//   ....[105]....
        /*078c*/ 	.word	0x000084a0
        /*0790*/ 	.word	0x00000000
        /*0794*/ 	.word	0x00000000
        /*0798*/ 	.short	0x010a
        /*079a*/ 	.byte	0xff
	.zero		1


	//   ....[106]....
        /*079c*/ 	.word	0x00008500
        /*07a0*/ 	.word	0x00000000
        /*07a4*/ 	.word	0x00000000
        /*07a8*/ 	.short	0x010a
        /*07aa*/ 	.byte	0xff
	.zero		1


	//   ....[107]....
        /*07ac*/ 	.word	0x00008560
        /*07b0*/ 	.word	0x00000000
        /*07b4*/ 	.word	0x00000000
        /*07b8*/ 	.short	0x010a
        /*07ba*/ 	.byte	0xff
	.zero		1


	//   ....[108]....
        /*07bc*/ 	.word	0x000085c0
        /*07c0*/ 	.word	0x00000000
        /*07c4*/ 	.word	0x00000000
        /*07c8*/ 	.short	0x010a
        /*07ca*/ 	.byte	0xff
	.zero		1


	//   ....[109]....
        /*07cc*/ 	.word	0x00008620
        /*07d0*/ 	.word	0x00000000
        /*07d4*/ 	.word	0x00000000
        /*07d8*/ 	.short	0x010a
        /*07da*/ 	.byte	0xff
	.zero		1


	//   ....[110]....
        /*07dc*/ 	.word	0x00008670
        /*07e0*/ 	.word	0x00000000
        /*07e4*/ 	.word	0x00000100
        /*07e8*/ 	.short	0x010a
        /*07ea*/ 	.byte	0xff
	.zero		1


	//   ....[111]....
        /*07ec*/ 	.word	0x000086d0
        /*07f0*/ 	.word	0x00000000
        /*07f4*/ 	.word	0x000000b0
        /*07f8*/ 	.short	0x010a
        /*07fa*/ 	.byte	0xff
	.zero		1


	//   ....[112]....
        /*07fc*/ 	.word	0x00008720
        /*0800*/ 	.word	0x00000000
        /*0804*/ 	.word	0x000000a0
        /*0808*/ 	.short	0x010a
        /*080a*/ 	.byte	0xff
	.zero		1


	//   ....[113]....
        /*080c*/ 	.word	0x00008780
        /*0810*/ 	.word	0x00000000
        /*0814*/ 	.word	0x000000b0
        /*0818*/ 	.short	0x010a
        /*081a*/ 	.byte	0xff
	.zero		1


	//   ....[114]....
        /*081c*/ 	.word	0x000087d0
        /*0820*/ 	.word	0x00000000
        /*0824*/ 	.word	0x000000a0
        /*0828*/ 	.short	0x010a
        /*082a*/ 	.byte	0xff
	.zero		1


	//   ....[115]....
        /*082c*/ 	.word	0x00008830
        /*0830*/ 	.word	0x00000002
        /*0834*/ 	.word	0x000000e0
        /*0838*/ 	.short	0x010a
        /*083a*/ 	.byte	0xff
	.zero		1


	//   ....[116]....
        /*083c*/ 	.word	0x00008890
        /*0840*/ 	.word	0x00000000
        /*0844*/ 	.word	0x00000000
        /*0848*/ 	.short	0x010a
        /*084a*/ 	.byte	0xff
	.zero		1


	//   ....[117]....
        /*084c*/ 	.word	0x000088f0
        /*0850*/ 	.word	0x00000000
        /*0854*/ 	.word	0x00000000
        /*0858*/ 	.short	0x010a
        /*085a*/ 	.byte	0xff
	.zero		1


	//   ....[118]....
        /*085c*/ 	.word	0x00008950
        /*0860*/ 	.word	0x00000000
        /*0864*/ 	.word	0x00000000
        /*0868*/ 	.short	0x010a
        /*086a*/ 	.byte	0xff
	.zero		1


	//   ....[119]....
        /*086c*/ 	.word	0x000089b0
        /*0870*/ 	.word	0x00000000
        /*0874*/ 	.word	0x00000000
        /*0878*/ 	.short	0x010a
        /*087a*/ 	.byte	0xff
	.zero		1


	//   ....[120]....
        /*087c*/ 	.word	0x00008a10
        /*0880*/ 	.word	0x00000000
        /*0884*/ 	.word	0x00000000
        /*0888*/ 	.short	0x010a
        /*088a*/ 	.byte	0xff
	.zero		1


	//   ....[121]....
        /*088c*/ 	.word	0x00008a60
        /*0890*/ 	.word	0x00000000
        /*0894*/ 	.word	0x000000a0
        /*0898*/ 	.short	0x010a
        /*089a*/ 	.byte	0xff
	.zero		1


	//   ....[122]....
        /*089c*/ 	.word	0x00008ac0
        /*08a0*/ 	.word	0x00000000
        /*08a4*/ 	.word	0x00000098
        /*08a8*/ 	.short	0x010a
        /*08aa*/ 	.byte	0xff
	.zero		1


	//   ....[123]....
        /*08ac*/ 	.word	0x00008b20
        /*08b0*/ 	.word	0x00000000
        /*08b4*/ 	.word	0x00000078
        /*08b8*/ 	.short	0x010a
        /*08ba*/ 	.byte	0xff
	.zero		1


	//   ....[124]....
        /*08bc*/ 	.word	0x00008b80
        /*08c0*/ 	.word	0x00000000
        /*08c4*/ 	.word	0x00000080
        /*08c8*/ 	.short	0x010a
        /*08ca*/ 	.byte	0xff
	.zero		1


	//   ....[125]....
        /*08cc*/ 	.word	0x00008be0
        /*08d0*/ 	.word	0x00000000
        /*08d4*/ 	.word	0x00000088
        /*08d8*/ 	.short	0x010a
        /*08da*/ 	.byte	0xff
	.zero		1


	//   ....[126]....
        /*08dc*/ 	.word	0x00008c40
        /*08e0*/ 	.word	0x00000000
        /*08e4*/ 	.word	0x00000078
        /*08e8*/ 	.short	0x010a
        /*08ea*/ 	.byte	0xff
	.zero		1


	//   ....[127]....
        /*08ec*/ 	.word	0x00008ca0
        /*08f0*/ 	.word	0x00000000
        /*08f4*/ 	.word	0x00000080
        /*08f8*/ 	.short	0x010a
        /*08fa*/ 	.byte	0xff
	.zero		1


	//   ....[128]....
        /*08fc*/ 	.word	0x00008cf0
        /*0900*/ 	.word	0x00000000
        /*0904*/ 	.word	0x000000a0
        /*0908*/ 	.short	0x010a
        /*090a*/ 	.byte	0xff
	.zero		1


	//   ....[129]....
        /*090c*/ 	.word	0x00008d40
        /*0910*/ 	.word	0x00000002
        /*0914*/ 	.word	0x00000060
        /*0918*/ 	.short	0x010a
        /*091a*/ 	.byte	0xff
	.zero		1


	//   ....[130]....
        /*091c*/ 	.word	0x00008d90
        /*0920*/ 	.word	0x00000072
        /*0924*/ 	.word	0x000000c0
        /*0928*/ 	.short	0x010a
        /*092a*/ 	.byte	0xff
	.zero		1


	//   ....[131]....
        /*092c*/ 	.word	0x00008de0
        /*0930*/ 	.word	0x00000003
        /*0934*/ 	.word	0x00000060
        /*0938*/ 	.short	0x010a
        /*093a*/ 	.byte	0xff
	.zero		1


	//   ....[132]....
        /*093c*/ 	.word	0x00008e30
        /*0940*/ 	.word	0x00000002
        /*0944*/ 	.word	0x00000060
        /*0948*/ 	.short	0x010a
        /*094a*/ 	.byte	0xff
	.zero		1


	//----- nvinfo : EIATTR_NUM_MBARRIERS
	.align		4
.L_48:
        /*094c*/ 	.byte	0x03, 0x38
        /*094e*/ 	.short	0x0024


	//----- nvinfo : EIATTR_EXIT_INSTR_OFFSETS
	.align		4
        /*0950*/ 	.byte	0x04, 0x1c
        /*0952*/ 	.short	(.L_50 - .L_49)


	//   ....[0]....
.L_49:
        /*0954*/ 	.word	0x00002640


	//   ....[1]....
        /*0958*/ 	.word	0x00002b30


	//   ....[2]....
        /*095c*/ 	.word	0x00002b90


	//   ....[3]....
        /*0960*/ 	.word	0x00003ae0


	//   ....[4]....
        /*0964*/ 	.word	0x00004980


	//   ....[5]....
        /*0968*/ 	.word	0x000049c0


	//   ....[6]....
        /*096c*/ 	.word	0x00008320


	//----- nvinfo : EIATTR_MAX_THREADS
	.align		4
.L_50:
        /*0970*/ 	.byte	0x04, 0x05
        /*0972*/ 	.short	(.L_52 - .L_51)
.L_51:
        /*0974*/ 	.word	0x00000100
        /*0978*/ 	.word	0x00000001
        /*097c*/ 	.word	0x00000001


	//----- nvinfo : EIATTR_CRS_STACK_SIZE
	.align		4
.L_52:
        /*0980*/ 	.byte	0x04, 0x1e
        /*0982*/ 	.short	(.L_54 - .L_53)
.L_53:
        /*0984*/ 	.word	0x00000000


	//----- nvinfo : EIATTR_CBANK_PARAM_SIZE
	.align		4
.L_54:
        /*0988*/ 	.byte	0x03, 0x19
        /*098a*/ 	.short	0x0800


	//----- nvinfo : EIATTR_PARAM_CBANK
	.align		4
        /*098c*/ 	.byte	0x04, 0x0a
        /*098e*/ 	.short	(.L_56 - .L_55)
	.align		4
.L_55:
        /*0990*/ 	.word	index@(.nv.constant0._ZN7cutlass13device_kernelINS_4gemm6kernel13GemmUniversalIN4cute5tupleIJiiiiEEENS1_10collective13CollectiveMmaINS1_35MainloopSm100TmaUmmaWarpSpecializedILi6ELi2ELi4ENS5_IJNS4_1CILi1EEESB_SB_EEEEENS5_IJNSA_ILi64EEENSA_ILi192EEENSA_ILi128EEEEEENS_12float_e4m3_tENS5_IJlSB_lEEESI_SJ_NS4_8TiledMMAINS4_8MMA_AtomIJNS4_10MMA_TraitsINS4_19SM100_MMA_F8F6F4_SSEJSI_SI_fSE_SF_NS4_17integral_constantINS4_4UMMA5MajorELSQ_0EEESR_NSO_INSP_7ScaleInELSS_0EEEST_EEEEEENS4_6LayoutISC_NS5_IJNSA_ILi0EEESX_SX_EEEEENS5_IJNS4_10UnderscoreES10_S10_EEEEENS4_13SM90_TMA_LOADENS4_14ComposedLayoutINS4_7SwizzleILi3ELi4ELi3EEENS4_18smem_ptr_flag_bitsILi8EEENSW_INS5_IJNSA_ILi8EEESG_EEENS5_IJSG_SB_EEEEEEEvNS4_8identityES13_S1D_vS1E_EENS_8epilogue10collective18CollectiveEpilogueINS1G_23Sm100TmaWarpSpecializedILi3ELi2ELi32ELb0ELb0EEEJSH_NS5_IJNSW_ISE_SB_EES1L_EEESI_SJ_SI_SJ_NS1G_6fusion15FusionCallbacksIS1K_NS1N_17LinearCombinationISI_fSI_fLNS_15FloatRoundStyleE2EEESH_S1M_JEEENS4_5SM1004TMEM4LOAD26SM100_TMEM_LOAD_16dp32b32xES13_NS14_INS15_ILi2ELi4ELi3EEES18_NSW_INS5_IJS19_SE_EEENS5_IJSE_SB_EEEEEEENS4_39AutoVectorizingCopyWithAssumedAlignmentILi128EEENS4_14SM90_TMA_STOREES21_S23_S23_EEEvvEEEEvNT_6ParamsE)
        /*0994*/ 	.short	0x0380
        /*0996*/ 	.short	0x0800


	//----- nvinfo : EIATTR_SW_WAR
	.align		4
.L_56:
        /*0998*/ 	.byte	0x04, 0x36
        /*099a*/ 	.short	(.L_58 - .L_57)
.L_57:
        /*099c*/ 	.word	0x00000008
.L_58:


//--------------------- .nv.callgraph             --------------------------
	.section	.nv.callgraph,"",@"SHT_CUDA_CALLGRAPH"
	.align	4
	.sectionentsize	8
	.align		4
        /*0000*/ 	.word	0x00000000
	.align		4
        /*0004*/ 	.word	0xffffffff
	.align		4
        /*0008*/ 	.word	index@(_ZN7cutlass13device_kernelINS_4gemm6kernel13GemmUniversalIN4cute5tupleIJiiiiEEENS1_10collective13CollectiveMmaINS1_35MainloopSm100TmaUmmaWarpSpecializedILi6ELi2ELi4ENS5_IJNS4_1CILi1EEESB_SB_EEEEENS5_IJNSA_ILi64EEENSA_ILi192EEENSA_ILi128EEEEEENS_12float_e4m3_tENS5_IJlSB_lEEESI_SJ_NS4_8TiledMMAINS4_8MMA_AtomIJNS4_10MMA_TraitsINS4_19SM100_MMA_F8F6F4_SSEJSI_SI_fSE_SF_NS4_17integral_constantINS4_4UMMA5MajorELSQ_0EEESR_NSO_INSP_7ScaleInELSS_0EEEST_EEEEEENS4_6LayoutISC_NS5_IJNSA_ILi0EEESX_SX_EEEEENS5_IJNS4_10UnderscoreES10_S10_EEEEENS4_13SM90_TMA_LOADENS4_14ComposedLayoutINS4_7SwizzleILi3ELi4ELi3EEENS4_18smem_ptr_flag_bitsILi8EEENSW_INS5_IJNSA_ILi8EEESG_EEENS5_IJSG_SB_EEEEEEEvNS4_8identityES13_S1D_vS1E_EENS_8epilogue10collective18CollectiveEpilogueINS1G_23Sm100TmaWarpSpecializedILi3ELi2ELi32ELb0ELb0EEEJSH_NS5_IJNSW_ISE_SB_EES1L_EEESI_SJ_SI_SJ_NS1G_6fusion15FusionCallbacksIS1K_NS1N_17LinearCombinationISI_fSI_fLNS_15FloatRoundStyleE2EEESH_S1M_JEEENS4_5SM1004TMEM4LOAD26SM100_TMEM_LOAD_16dp32b32xES13_NS14_INS15_ILi2ELi4ELi3EEES18_NSW_INS5_IJS19_SE_EEENS5_IJSE_SB_EEEEEEENS4_39AutoVectorizingCopyWithAssumedAlignmentILi128EEENS4_14SM90_TMA_STOREES21_S23_S23_EEEvvEEEEvNT_6ParamsE)
	.align		4
        /*000c*/ 	.word	index@(__assertfail)
	.align		4
        /*0010*/ 	.word	0x00000000
	.align		4
        /*0014*/ 	.word	0xfffffffe
	.align		4
        /*0018*/ 	.word	0x00000000
	.align		4
        /*001c*/ 	.word	0xfffffffd
	.align		4
        /*0020*/ 	.word	0x00000000
	.align		4
        /*0024*/ 	.word	0xfffffffc


//--------------------- .nv.constant4             --------------------------
	.section	.nv.constant4,"a",@progbits
	.align	8
	.align		8
.nv.constant4:
        /*0000*/ 	.dword	__assertfail
	.align		8
        /*0008*/ 	.dword	__unnamed_1
	.align		8
        /*0010*/ 	.dword	__unnamed_2
	.align		8
        /*0018*/ 	.dword	__unnamed_3
	.align		8
        /*0020*/ 	.dword	_ZN40_INTERNAL_49523787_4_k_cu_acc6bded_198534cuda3std3__45__cpo5beginE
	.align		8
        /*0028*/ 	.dword	_ZN40_INTERNAL_49523787_4_k_cu_acc6bded_198534cuda3std3__45__cpo3endE
	.align		8
        /*0030*/ 	.dword	_ZN40_INTERNAL_49523787_4_k_cu_acc6bded_198534cuda3std3__45__cpo6cbeginE
	.align		8
        /*0038*/ 	.dword	_ZN40_INTERNAL_49523787_4_k_cu_acc6bded_198534cuda3std3__45__cpo4cendE
	.align		8
        /*0040*/ 	.dword	_ZN40_INTERNAL_49523787_4_k_cu_acc6bded_198534cuda3std3__442_GLOBAL__N__49523787_4_k_cu_acc6bded_198536ignoreE
	.align		8
        /*0048*/ 	.dword	_ZN40_INTERNAL_49523787_4_k_cu_acc6bded_198534cuda3std3__419piecewise_constructE
	.align		8
        /*0050*/ 	.dword	_ZN40_INTERNAL_49523787_4_k_cu_acc6bded_198534cuda3std3__48in_placeE
	.align		8
        /*0058*/ 	.dword	_ZN40_INTERNAL_49523787_4_k_cu_acc6bded_198534cuda3std6ranges3__45__cpo4swapE
	.align		8
        /*0060*/ 	.dword	_ZN40_INTERNAL_49523787_4_k_cu_acc6bded_198534cuda3std6ranges3__45__cpo9iter_moveE
	.align		8
        /*0068*/ 	.dword	_ZN40_INTERNAL_49523787_4_k_cu_acc6bded_198534cute7productE
	.align		8
        /*0070*/ 	.dword	_ZN40_INTERNAL_49523787_4_k_cu_acc6bded_198534cute1_E
	.align		8
        /*0078*/ 	.dword	$str$25
	.align		8
        /*0080*/ 	.dword	$str$26
	.align		8
        /*0088*/ 	.dword	$str$27
	.align		8
        /*0090*/ 	.dword	$str$28


//--------------------- .text._ZN7cutlass13device_kernelINS_4gemm6kernel13GemmUniversalIN4cute5tupleIJiiiiEEENS1_10collective13CollectiveMmaINS1_35MainloopSm100TmaUmmaWarpSpecializedILi6ELi2ELi4ENS5_IJNS4_1CILi1EEESB_SB_EEEEENS5_IJNSA_ILi64EEENSA_ILi192EEENSA_ILi128EEEEEENS_12float_e4m3_tENS5_IJlSB_lEEESI_SJ_NS4_8TiledMMAINS4_8MMA_AtomIJNS4_10MMA_TraitsINS4_19SM100_MMA_F8F6F4_SSEJSI_SI_fSE_SF_NS4_17integral_constantINS4_4UMMA5MajorELSQ_0EEESR_NSO_INSP_7ScaleInELSS_0EEEST_EEEEEENS4_6LayoutISC_NS5_IJNSA_ILi0EEESX_SX_EEEEENS5_IJNS4_10UnderscoreES10_S10_EEEEENS4_13SM90_TMA_LOADENS4_14ComposedLayoutINS4_7SwizzleILi3ELi4ELi3EEENS4_18smem_ptr_flag_bitsILi8EEENSW_INS5_IJNSA_ILi8EEESG_EEENS5_IJSG_SB_EEEEEEEvNS4_8identityES13_S1D_vS1E_EENS_8epilogue10collective18CollectiveEpilogueINS1G_23Sm100TmaWarpSpecializedILi3ELi2ELi32ELb0ELb0EEEJSH_NS5_IJNSW_ISE_SB_EES1L_EEESI_SJ_SI_SJ_NS1G_6fusion15FusionCallbacksIS1K_NS1N_17LinearCombinationISI_fSI_fLNS_15FloatRoundStyleE2EEESH_S1M_JEEENS4_5SM1004TMEM4LOAD26SM100_TMEM_LOAD_16dp32b32xES13_NS14_INS15_ILi2ELi4ELi3EEES18_NSW_INS5_IJS19_SE_EEENS5_IJSE_SB_EEEEEEENS4_39AutoVectorizingCopyWithAssumedAlignmentILi128EEENS4_14SM90_TMA_STOREES21_S23_S23_EEEvvEEEEvNT_6ParamsE --------------------------
	.section	.text._ZN7cutlass13device_kernelINS_4gemm6kernel13GemmUniversalIN4cute5tupleIJiiiiEEENS1_10collective13CollectiveMmaINS1_35MainloopSm100TmaUmmaWarpSpecializedILi6ELi2ELi4ENS5_IJNS4_1CILi1EEESB_SB_EEEEENS5_IJNSA_ILi64EEENSA_ILi192EEENSA_ILi128EEEEEENS_12float_e4m3_tENS5_IJlSB_lEEESI_SJ_NS4_8TiledMMAINS4_8MMA_AtomIJNS4_10MMA_TraitsINS4_19SM100_MMA_F8F6F4_SSEJSI_SI_fSE_SF_NS4_17integral_constantINS4_4UMMA5MajorELSQ_0EEESR_NSO_INSP_7ScaleInELSS_0EEEST_EEEEEENS4_6LayoutISC_NS5_IJNSA_ILi0EEESX_SX_EEEEENS5_IJNS4_10UnderscoreES10_S10_EEEEENS4_13SM90_TMA_LOADENS4_14ComposedLayoutINS4_7SwizzleILi3ELi4ELi3EEENS4_18smem_ptr_flag_bitsILi8EEENSW_INS5_IJNSA_ILi8EEESG_EEENS5_IJSG_SB_EEEEEEEvNS4_8identityES13_S1D_vS1E_EENS_8epilogue10collective18CollectiveEpilogueINS1G_23Sm100TmaWarpSpecializedILi3ELi2ELi32ELb0ELb0EEEJSH_NS5_IJNSW_ISE_SB_EES1L_EEESI_SJ_SI_SJ_NS1G_6fusion15FusionCallbacksIS1K_NS1N_17LinearCombinationISI_fSI_fLNS_15FloatRoundStyleE2EEESH_S1M_JEEENS4_5SM1004TMEM4LOAD26SM100_TMEM_LOAD_16dp32b32xES13_NS14_INS15_ILi2ELi4ELi3EEES18_NSW_INS5_IJS19_SE_EEENS5_IJSE_SB_EEEEEEENS4_39AutoVectorizingCopyWithAssumedAlignmentILi128EEENS4_14SM90_TMA_STOREES21_S23_S23_EEEvvEEEEvNT_6ParamsE,"ax",@progbits
	.align	128
.text._ZN7cutlass13device_kernelINS_4gemm6kernel13GemmUniversalIN4cute5tupleIJiiiiEEENS1_10collective13CollectiveMmaINS1_35MainloopSm100TmaUmmaWarpSpecializedILi6ELi2ELi4ENS5_IJNS4_1CILi1EEESB_SB_EEEEENS5_IJNSA_ILi64EEENSA_ILi192EEENSA_ILi128EEEEEENS_12float_e4m3_tENS5_IJlSB_lEEESI_SJ_NS4_8TiledMMAINS4_8MMA_AtomIJNS4_10MMA_TraitsINS4_19SM100_MMA_F8F6F4_SSEJSI_SI_fSE_SF_NS4_17integral_constantINS4_4UMMA5MajorELSQ_0EEESR_NSO_INSP_7ScaleInELSS_0EEEST_EEEEEENS4_6LayoutISC_NS5_IJNSA_ILi0EEESX_SX_EEEEENS5_IJNS4_10UnderscoreES10_S10_EEEEENS4_13SM90_TMA_LOADENS4_14ComposedLayoutINS4_7SwizzleILi3ELi4ELi3EEENS4_18smem_ptr_flag_bitsILi8EEENSW_INS5_IJNSA_ILi8EEESG_EEENS5_IJSG_SB_EEEEEEEvNS4_8identityES13_S1D_vS1E_EENS_8epilogue10collective18CollectiveEpilogueINS1G_23Sm100TmaWarpSpecializedILi3ELi2ELi32ELb0ELb0EEEJSH_NS5_IJNSW_ISE_SB_EES1L_EEESI_SJ_SI_SJ_NS1G_6fusion15FusionCallbacksIS1K_NS1N_17LinearCombinationISI_fSI_fLNS_15FloatRoundStyleE2EEESH_S1M_JEEENS4_5SM1004TMEM4LOAD26SM100_TMEM_LOAD_16dp32b32xES13_NS14_INS15_ILi2ELi4ELi3EEES18_NSW_INS5_IJS19_SE_EEENS5_IJSE_SB_EEEEEEENS4_39AutoVectorizingCopyWithAssumedAlignmentILi128EEENS4_14SM90_TMA_STOREES21_S23_S23_EEEvvEEEEvNT_6ParamsE:
        .type           _ZN7cutlass13device_kernelINS_4gemm6kernel13GemmUniversalIN4cute5tupleIJiiiiEEENS1_10collective13CollectiveMmaINS1_35MainloopSm100TmaUmmaWarpSpecializedILi6ELi2ELi4ENS5_IJNS4_1CILi1EEESB_SB_EEEEENS5_IJNSA_ILi64EEENSA_ILi192EEENSA_ILi128EEEEEENS_12float_e4m3_tENS5_IJlSB_lEEESI_SJ_NS4_8TiledMMAINS4_8MMA_AtomIJNS4_10MMA_TraitsINS4_19SM100_MMA_F8F6F4_SSEJSI_SI_fSE_SF_NS4_17integral_constantINS4_4UMMA5MajorELSQ_0EEESR_NSO_INSP_7ScaleInELSS_0EEEST_EEEEEENS4_6LayoutISC_NS5_IJNSA_ILi0EEESX_SX_EEEEENS5_IJNS4_10UnderscoreES10_S10_EEEEENS4_13SM90_TMA_LOADENS4_14ComposedLayoutINS4_7SwizzleILi3ELi4ELi3EEENS4_18smem_ptr_flag_bitsILi8EEENSW_INS5_IJNSA_ILi8EEESG_EEENS5_IJSG_SB_EEEEEEEvNS4_8identityES13_S1D_vS1E_EENS_8epilogue10collective18CollectiveEpilogueINS1G_23Sm100TmaWarpSpecializedILi3ELi2ELi32ELb0ELb0EEEJSH_NS5_IJNSW_ISE_SB_EES1L_EEESI_SJ_SI_SJ_NS1G_6fusion15FusionCallbacksIS1K_NS1N_17LinearCombinationISI_fSI_fLNS_15FloatRoundStyleE2EEESH_S1M_JEEENS4_5SM1004TMEM4LOAD26SM100_TMEM_LOAD_16dp32b32xES13_NS14_INS15_ILi2ELi4ELi3EEES18_NSW_INS5_IJS19_SE_EEENS5_IJSE_SB_EEEEEEENS4_39AutoVectorizingCopyWithAssumedAlignmentILi128EEENS4_14SM90_TMA_STOREES21_S23_S23_EEEvvEEEEvNT_6ParamsE,@function
        .size           _ZN7cutlass13device_kernelINS_4gemm6kernel13GemmUniversalIN4cute5tupleIJiiiiEEENS1_10collective13CollectiveMmaINS1_35MainloopSm100TmaUmmaWarpSpecializedILi6ELi2ELi4ENS5_IJNS4_1CILi1EEESB_SB_EEEEENS5_IJNSA_ILi64EEENSA_ILi192EEENSA_ILi128EEEEEENS_12float_e4m3_tENS5_IJlSB_lEEESI_SJ_NS4_8TiledMMAINS4_8MMA_AtomIJNS4_10MMA_TraitsINS4_19SM100_MMA_F8F6F4_SSEJSI_SI_fSE_SF_NS4_17integral_constantINS4_4UMMA5MajorELSQ_0EEESR_NSO_INSP_7ScaleInELSS_0EEEST_EEEEEENS4_6LayoutISC_NS5_IJNSA_ILi0EEESX_SX_EEEEENS5_IJNS4_10UnderscoreES10_S10_EEEEENS4_13SM90_TMA_LOADENS4_14ComposedLayoutINS4_7SwizzleILi3ELi4ELi3EEENS4_18smem_ptr_flag_bitsILi8EEENSW_INS5_IJNSA_ILi8EEESG_EEENS5_IJSG_SB_EEEEEEEvNS4_8identityES13_S1D_vS1E_EENS_8epilogue10collective18CollectiveEpilogueINS1G_23Sm100TmaWarpSpecializedILi3ELi2ELi32ELb0ELb0EEEJSH_NS5_IJNSW_ISE_SB_EES1L_EEESI_SJ_SI_SJ_NS1G_6fusion15FusionCallbacksIS1K_NS1N_17LinearCombinationISI_fSI_fLNS_15FloatRoundStyleE2EEESH_S1M_JEEENS4_5SM1004TMEM4LOAD26SM100_TMEM_LOAD_16dp32b32xES13_NS14_INS15_ILi2ELi4ELi3EEES18_NSW_INS5_IJS19_SE_EEENS5_IJSE_SB_EEEEEEENS4_39AutoVectorizingCopyWithAssumedAlignmentILi128EEENS4_14SM90_TMA_STOREES21_S23_S23_EEEvvEEEEvNT_6ParamsE,(.L_x_167 - _ZN7cutlass13device_kernelINS_4gemm6kernel13GemmUniversalIN4cute5tupleIJiiiiEEENS1_10collective13CollectiveMmaINS1_35MainloopSm100TmaUmmaWarpSpecializedILi6ELi2ELi4ENS5_IJNS4_1CILi1EEESB_SB_EEEEENS5_IJNSA_ILi64EEENSA_ILi192EEENSA_ILi128EEEEEENS_12float_e4m3_tENS5_IJlSB_lEEESI_SJ_NS4_8TiledMMAINS4_8MMA_AtomIJNS4_10MMA_TraitsINS4_19SM100_MMA_F8F6F4_SSEJSI_SI_fSE_SF_NS4_17integral_constantINS4_4UMMA5MajorELSQ_0EEESR_NSO_INSP_7ScaleInELSS_0EEEST_EEEEEENS4_6LayoutISC_NS5_IJNSA_ILi0EEESX_SX_EEEEENS5_IJNS4_10UnderscoreES10_S10_EEEEENS4_13SM90_TMA_LOADENS4_14ComposedLayoutINS4_7SwizzleILi3ELi4ELi3EEENS4_18smem_ptr_flag_bitsILi8EEENSW_INS5_IJNSA_ILi8EEESG_EEENS5_IJSG_SB_EEEEEEEvNS4_8identityES13_S1D_vS1E_EENS_8epilogue10collective18CollectiveEpilogueINS1G_23Sm100TmaWarpSpecializedILi3ELi2ELi32ELb0ELb0EEEJSH_NS5_IJNSW_ISE_SB_EES1L_EEESI_SJ_SI_SJ_NS1G_6fusion15FusionCallbacksIS1K_NS1N_17LinearCombinationISI_fSI_fLNS_15FloatRoundStyleE2EEESH_S1M_JEEENS4_5SM1004TMEM4LOAD26SM100_TMEM_LOAD_16dp32b32xES13_NS14_INS15_ILi2ELi4ELi3EEES18_NSW_INS5_IJS19_SE_EEENS5_IJSE_SB_EEEEEEENS4_39AutoVectorizingCopyWithAssumedAlignmentILi128EEENS4_14SM90_TMA_STOREES21_S23_S23_EEEvvEEEEvNT_6ParamsE)
        .other          _ZN7cutlass13device_kernelINS_4gemm6kernel13GemmUniversalIN4cute5tupleIJiiiiEEENS1_10collective13CollectiveMmaINS1_35MainloopSm100TmaUmmaWarpSpecializedILi6ELi2ELi4ENS5_IJNS4_1CILi1EEESB_SB_EEEEENS5_IJNSA_ILi64EEENSA_ILi192EEENSA_ILi128EEEEEENS_12float_e4m3_tENS5_IJlSB_lEEESI_SJ_NS4_8TiledMMAINS4_8MMA_AtomIJNS4_10MMA_TraitsINS4_19SM100_MMA_F8F6F4_SSEJSI_SI_fSE_SF_NS4_17integral_constantINS4_4UMMA5MajorELSQ_0EEESR_NSO_INSP_7ScaleInELSS_0EEEST_EEEEEENS4_6LayoutISC_NS5_IJNSA_ILi0EEESX_SX_EEEEENS5_IJNS4_10UnderscoreES10_S10_EEEEENS4_13SM90_TMA_LOADENS4_14ComposedLayoutINS4_7SwizzleILi3ELi4ELi3EEENS4_18smem_ptr_flag_bitsILi8EEENSW_INS5_IJNSA_ILi8EEESG_EEENS5_IJSG_SB_EEEEEEEvNS4_8identityES13_S1D_vS1E_EENS_8epilogue10collective18CollectiveEpilogueINS1G_23Sm100TmaWarpSpecializedILi3ELi2ELi32ELb0ELb0EEEJSH_NS5_IJNSW_ISE_SB_EES1L_EEESI_SJ_SI_SJ_NS1G_6fusion15FusionCallbacksIS1K_NS1N_17LinearCombinationISI_fSI_fLNS_15FloatRoundStyleE2EEESH_S1M_JEEENS4_5SM1004TMEM4LOAD26SM100_TMEM_LOAD_16dp32b32xES13_NS14_INS15_ILi2ELi4ELi3EEES18_NSW_INS5_IJS19_SE_EEENS5_IJSE_SB_EEEEEEENS4_39AutoVectorizingCopyWithAssumedAlignmentILi128EEENS4_14SM90_TMA_STOREES21_S23_S23_EEEvvEEEEvNT_6ParamsE,@"STO_CUDA_ENTRY STV_DEFAULT"
_ZN7cutlass13device_kernelINS_4gemm6kernel13GemmUniversalIN4cute5tupleIJiiiiEEENS1_10collective13CollectiveMmaINS1_35MainloopSm100TmaUmmaWarpSpecializedILi6ELi2ELi4ENS5_IJNS4_1CILi1EEESB_SB_EEEEENS5_IJNSA_ILi64EEENSA_ILi192EEENSA_ILi128EEEEEENS_12float_e4m3_tENS5_IJlSB_lEEESI_SJ_NS4_8TiledMMAINS4_8MMA_AtomIJNS4_10MMA_TraitsINS4_19SM100_MMA_F8F6F4_SSEJSI_SI_fSE_SF_NS4_17integral_constantINS4_4UMMA5MajorELSQ_0EEESR_NSO_INSP_7ScaleInELSS_0EEEST_EEEEEENS4_6LayoutISC_NS5_IJNSA_ILi0EEESX_SX_EEEEENS5_IJNS4_10UnderscoreES10_S10_EEEEENS4_13SM90_TMA_LOADENS4_14ComposedLayoutINS4_7SwizzleILi3ELi4ELi3EEENS4_18smem_ptr_flag_bitsILi8EEENSW_INS5_IJNSA_ILi8EEESG_EEENS5_IJSG_SB_EEEEEEEvNS4_8identityES13_S1D_vS1E_EENS_8epilogue10collective18CollectiveEpilogueINS1G_23Sm100TmaWarpSpecializedILi3ELi2ELi32ELb0ELb0EEEJSH_NS5_IJNSW_ISE_SB_EES1L_EEESI_SJ_SI_SJ_NS1G_6fusion15FusionCallbacksIS1K_NS1N_17LinearCombinationISI_fSI_fLNS_15FloatRoundStyleE2EEESH_S1M_JEEENS4_5SM1004TMEM4LOAD26SM100_TMEM_LOAD_16dp32b32xES13_NS14_INS15_ILi2ELi4ELi3EEES18_NSW_INS5_IJS19_SE_EEENS5_IJSE_SB_EEEEEEENS4_39AutoVectorizingCopyWithAssumedAlignmentILi128EEENS4_14SM90_TMA_STOREES21_S23_S23_EEEvvEEEEvNT_6ParamsE:
[----:B------:R-:W1:Y:S01]  /*0000*/  LDC R1, c[0x0][0x37c] ;  /* 0x0000df00ff017b82 */ /* 0x000e620000000800 */
[----:B------:R-:W2:Y:S01]  /*0010*/  S2R R110, SR_TID.X ;  /* 0x00000000006e7919 */ /* 0x000ea20000002100 */
[----:B------:R-:W3:Y:S01]  /*0020*/  LDCU.64 UR4, c[0x0][0x890] ;  /* 0x00011200ff0477ac */ /* 0x000ee20008000a00 */
[----:B------:R-:W-:Y:S02]  /*0030*/  PRMT R98, RZ, 0x7610, R98 ;  /* 0x00007610ff627816 */ /* 0x000fe40000000062 */
[----:B------:R-:W-:Y:S01]  /*0040*/  ELECT P5, URZ, PT ;  /* 0x0000000000ff782f */ /* 0x000fe200038a0000 */
[----:B------:R-:W4:Y:S01]  /*0050*/  LDCU.64 UR46, c[0x0][0x358] ;  /* 0x00006b00ff2e77ac */ /* 0x000f220008000a00 */
[----:B---3--:R-:W-:-:S04]  /*0060*/  UISETP.NE.U32.AND UP0, UPT, UR4, URZ, UPT ;  /* 0x000000ff0400728c */ /* 0x008fc8000bf05070 */
[----:B------:R-:W-:Y:S01]  /*0070*/  UISETP.NE.AND.EX UP0, UPT, UR5, URZ, UPT, UP0 ;  /* 0x000000ff0500728c */ /* 0x000fe2000bf05300 */
[----:B--2---:R-:W-:-:S05]  /*0080*/  SHF.R.U32.HI R103, RZ, 0x5, R110 ;  /* 0x00000005ff677819 */ /* 0x004fca000001166e */
[----:B------:R-:W2:Y:S02]  /*0090*/  SHFL.IDX PT, R0, R103, RZ, 0x1f ;  /* 0x00001fff67007589 */ /* 0x000ea400000e0000 */
[----:B--2---:R-:W-:Y:S01]  /*00a0*/  R2UR UR8, R0 ;  /* 0x00000000000872ca */ /* 0x004fe200000e0000 */
[----:B-1--4-:R-:W-:-:S14]  /*00b0*/  BRA.U UP0, `(.L_x_0) ;  /* 0x00000001002c7547 */ /* 0x012fdc000b800000 */
[----:B------:R-:W1:Y:S02]  /*00c0*/  LDCU.64 UR6, c[0x0][0x888] ;  /* 0x00011100ff0677ac */ /* 0x000e640008000a00 */
[----:B-1----:R-:W-:-:S04]  /*00d0*/  UISETP.NE.U32.AND UP0, UPT, UR6, URZ, UPT ;  /* 0x000000ff0600728c */ /* 0x002fc8000bf05070 */
[----:B------:R-:W-:-:S09]  /*00e0*/  UISETP.NE.AND.EX UP0, UPT, UR7, URZ, UPT, UP0 ;  /* 0x000000ff0700728c */ /* 0x000fd2000bf05300 */
[----:B------:R-:W-:Y:S05]  /*00f0*/  BRA.U !UP0, `(.L_x_1) ;  /* 0x0000000108107547 */ /* 0x000fea000b800000 */
[----:B------:R-:W1:Y:S02]  /*0100*/  LDC.64 R2, c[0x0][0x888] ;  /* 0x00022200ff027b82 */ /* 0x000e640000000a00 */
[----:B-1----:R1:W5:Y:S01]  /*0110*/  LDG.E R49, desc[UR46][R2.64] ;  /* 0x0000002e02317981 */ /* 0x002362000c1e1900 */
[----:B------:R-:W-:Y:S01]  /*0120*/  HFMA2 R98, -RZ, RZ, 0, 5.9604644775390625e-08 ;  /* 0x00000001ff627431 */ /* 0x000fe200000001ff */
[----:B------:R-:W-:Y:S05]  /*0130*/  BRA `(.L_x_0) ;  /* 0x00000000000c7947 */ /* 0x000fea0003800000 */
.L_x_1:
[----:B------:R-:W1:Y:S01]  /*0140*/  LDCU UR6, c[0x0][0x880] ;  /* 0x00011000ff0677ac */ /* 0x000e620008000800 */
[----:B------:R-:W-:Y:S01]  /*0150*/  HFMA2 R98, -RZ, RZ, 0, 5.9604644775390625e-08 ;  /* 0x00000001ff627431 */ /* 0x000fe200000001ff */
[----:B-1----:R-:W-:-:S07]  /*0160*/  MOV R49, UR6 ;  /* 0x0000000600317c02 */ /* 0x002fce0008000f00 */
.L_x_0:
[----:B------:R-:W2:Y:S02]  /*0170*/  LDCU.64 UR6, c[0x0][0x8b0] ;  /* 0x00011600ff0677ac */ /* 0x000ea40008000a00 */
[----:B--2---:R-:W-:-:S04]  /*0180*/  UISETP.NE.U32.AND UP0, UPT, UR6, URZ, UPT ;  /* 0x000000ff0600728c */ /* 0x004fc8000bf05070 */
[----:B------:R-:W-:-:S09]  /*0190*/  UISETP.NE.AND.EX UP0, UPT, UR7, URZ, UPT, UP0 ;  /* 0x000000ff0700728c */ /* 0x000fd2000bf05300 */
[----:B------:R-:W-:Y:S05]  /*01a0*/  BRA.U UP0, `(.L_x_2) ;  /* 0x0000000100247547 */ /* 0x000fea000b800000 */
[----:B------:R-:W2:Y:S02]  /*01b0*/  LDCU.64 UR6, c[0x0][0x8a8] ;  /* 0x00011500ff0677ac */ /* 0x000ea40008000a00 */
[----:B--2---:R-:W-:-:S04]  /*01c0*/  UISETP.NE.U32.AND UP0, UPT, UR6, URZ, UPT ;  /* 0x000000ff0600728c */ /* 0x004fc8000bf05070 */
[----:B------:R-:W-:-:S09]  /*01d0*/  UISETP.NE.AND.EX UP0, UPT, UR7, URZ, UPT, UP0 ;  /* 0x000000ff0700728c */ /* 0x000fd2000bf05300 */
[----:B------:R-:W-:Y:S05]  /*01e0*/  BRA.U !UP0, `(.L_x_3) ;  /* 0x00000001080c7547 */ /* 0x000fea000b800000 */
[----:B-1----:R-:W1:Y:S02]  /*01f0*/  LDC.64 R2, c[0x0][0x8a8] ;  /* 0x00022a00ff027b82 */ /* 0x002e640000000a00 */
[----:B-1----:R2:W5:Y:S01]  /*0200*/  LDG.E R47, desc[UR46][R2.64] ;  /* 0x0000002e022f7981 */ /* 0x002562000c1e1900 */
[----:B------:R-:W-:Y:S05]  /*0210*/  BRA `(.L_x_2) ;  /* 0x0000000000087947 */ /* 0x000fea0003800000 */
.L_x_3:
[----:B------:R-:W2:Y:S02]  /*0220*/  LDCU UR6, c[0x0][0x8a0] ;  /* 0x00011400ff0677ac */ /* 0x000ea40008000800 */
[----:B--2---:R-:W-:Y:S02]  /*0230*/  MOV R47, UR6 ;  /* 0x00000006002f7c02 */ /* 0x004fe40008000f00 */
.L_x_2:
[----:B------:R-:W-:Y:S01]  /*0240*/  IMAD.U32 R0, RZ, RZ, UR8 ;  /* 0x00000008ff007e24 */ /* 0x000fe2000f8e00ff */
[----:B------:R-:W-:Y:S04]  /*0250*/  BSSY.RECONVERGENT B0, `(.L_x_4) ;  /* 0x000000c000007945 */ /* 0x000fe80003800200 */
[C---:B------:R-:W-:Y:S02]  /*0260*/  ISETP.NE.OR P1, PT, R0.reuse, 0x1, !P5 ;  /* 0x000000010000780c */ /* 0x040fe40006f25670 */
[----:B------:R-:W-:-:S11]  /*0270*/  ISETP.NE.OR P0, PT, R0, 0x3, !P5 ;  /* 0x000000030000780c */ /* 0x000fd60006f05670 */
[----:B------:R-:W-:Y:S05]  /*0280*/  @P1 BRA `(.L_x_5) ;  /* 0x0000000000201947 */ /* 0x000fea0003800000 */
[----:B------:R-:W3:Y:S02]  /*0290*/  LDCU.64 UR6, c[0x0][0x348] ;  /* 0x00006900ff0677ac */ /* 0x000ee40008000a00 */
[----:B---3--:R-:W-:Y:S02]  /*02a0*/  UIADD3 UR10, UP1, UPT, UR6, 0x80, URZ ;  /* 0x00000080060a7890 */ /* 0x008fe4000ff3e0ff */
[----:B------:R-:W-:Y:S02]  /*02b0*/  UIADD3 UR6, UP0, UPT, UR6, 0x180, URZ ;  /* 0x0000018006067890 */ /* 0x000fe4000ff1e0ff */
[----:B------:R-:W-:Y:S02]  /*02c0*/  UIADD3.X UR11, UPT, UPT, URZ, UR7, URZ, UP1, !UPT ;  /* 0x00000007ff0b7290 */ /* 0x000fe40008ffe4ff */
[----:B------:R-:W-:-:S07]  /*02d0*/  UIADD3.X UR7, UPT, UPT, URZ, UR7, URZ, UP0, !UPT ;  /* 0x00000007ff077290 */ /* 0x000fce00087fe4ff */
[----:B------:R3:W-:Y:S02]  /*02e0*/  UTMACCTL.PF [UR10] ;  /* 0x000000000a0079b9 */ /* 0x0007e40008040000 */
[----:B------:R3:W-:Y:S02]  /*02f0*/  UTMACCTL.PF [UR6] ;  /* 0x00000000060079b9 */ /* 0x0007e40008040000 */
[----:B---3--:R-:W-:Y:S01]  /*0300*/  NOP ;  /* 0x0000000000007918 */ /* 0x008fe20000000000 */
.L_x_5:
[----:B------:R-:W-:Y:S05]  /*0310*/  BSYNC.RECONVERGENT B0 ;  /* 0x0000000000007941 */ /* 0x000fea0003800200 */
.L_x_4:
[----:B------:R-:W-:Y:S04]  /*0320*/  BSSY.RECONVERGENT B0, `(.L_x_6) ;  /* 0x000000a000007945 */ /* 0x000fe80003800200 */
        /* <DEDUP_REMOVED lines=9> */
.L_x_7:
[----:B------:R-:W-:Y:S05]  /*03c0*/  BSYNC.RECONVERGENT B0 ;  /* 0x0000000000007941 */ /* 0x000fea0003800200 */
.L_x_6:
[----:B------:R-:W3:Y:S01]  /*03d0*/  LDCU.64 UR6, c[0x0][0x888] ;  /* 0x00011100ff0677ac */ /* 0x000ee20008000a00 */
[----:B------:R-:W-:Y:S02]  /*03e0*/  UISETP.EQ.U32.AND UP1, UPT, UR4, URZ, UPT ;  /* 0x000000ff0400728c */ /* 0x000fe4000bf22070 */
[----:B------:R-:W-:Y:S02]  /*03f0*/  UPLOP3.LUT UP2, UPT, UPT, UPT, UPT, 0x80, 0x8 ;  /* 0x000000000008789c */ /* 0x000fe40003f4f070 */
[----:B---3--:R-:W-:-:S04]  /*0400*/  UISETP.NE.U32.AND UP0, UPT, UR6, URZ, UPT ;  /* 0x000000ff0600728c */ /* 0x008fc8000bf05070 */
[----:B------:R-:W-:-:S04]  /*0410*/  UISETP.NE.AND.EX UP0, UPT, UR7, URZ, UPT, UP0 ;  /* 0x000000ff0700728c */ /* 0x000fc8000bf05300 */
[----:B------:R-:W-:-:S04]  /*0420*/  UISETP.EQ.OR.EX UP3, UPT, UR5, URZ, !UP0, UP1 ;  /* 0x000000ff0500728c */ /* 0x000fc8000c762710 */
[----:B------:R-:W-:-:S05]  /*0430*/  UP2UR UR51, UPR, URZ, 0x8 ;  /* 0x00000008ff337883 */ /* 0x000fca0008000000 */
[----:B------:R-:W-:Y:S07]  /*0440*/  BRA.U !UP3, `(.L_x_8) ;  /* 0x000000010b207547 */ /* 0x000fee000b800000 */
[----:B------:R-:W-:Y:S01]  /*0450*/  UISETP.NE.U32.AND UP2, UPT, UR4, URZ, UPT ;  /* 0x000000ff0400728c */ /* 0x000fe2000bf45070 */
[----:B-----5:R-:W-:Y:S01]  /*0460*/  FSETP.NEU.AND P0, PT, R49, RZ, PT ;  /* 0x000000ff3100720b */ /* 0x020fe20003f0d000 */
[----:B------:R-:W-:Y:S02]  /*0470*/  USEL UR4, URZ, 0xffffffff, UP0 ;  /* 0xffffffffff047887 */ /* 0x000fe40008000000 */
[----:B------:R-:W-:-:S10]  /*0480*/  UISETP.NE.AND.EX UP2, UPT, UR5, URZ, UPT, UP2 ;  /* 0x000000ff0500728c */ /* 0x000fd4000bf45320 */
[----:B------:R-:W-:Y:S01]  /*0490*/  VOTEU.ANY UP1, P0 ;  /* 0x0000000000ff7886 */ /* 0x000fe20000020100 */
[----:B------:R-:W-:-:S04]  /*04a0*/  @!UP2 USEL UR4, URZ, 0xffffffff, UP1 ;  /* 0xffffffffff04a887 */ /* 0x000fc80008800000 */
[----:B------:R-:W-:-:S04]  /*04b0*/  ULOP3.LUT UR4, UR4, 0x1, URZ, 0xc0, !UPT ;  /* 0x0000000104047892 */ /* 0x000fc8000f8ec0ff */
[----:B------:R-:W-:-:S11]  /*04c0*/  UISETP.NE.U32.AND UP2, UPT, UR4, 0x1, UPT ;  /* 0x000000010400788c */ /* 0x000fd6000bf45070 */
.L_x_8:
[----:B-12---:R-:W1:Y:S01]  /*04d0*/  SHFL.IDX PT, R2, R103, RZ, 0x1f ;  /* 0x00001fff67027589 */ /* 0x006e6200000e0000 */
[----:B------:R-:W-:-:S04]  /*04e0*/  UISETP.NE.AND UP1, UPT, UR8, 0x2, UPT ;  /* 0x000000020800788c */ /* 0x000fc8000bf25270 */
[----:B------:R-:W-:Y:S01]  /*04f0*/  USEL UR6, URZ, 0x1, UP1 ;  /* 0x00000001ff067887 */ /* 0x000fe20008800000 */
[----:B-1----:R-:W-:-:S13]  /*0500*/  ISETP.NE.AND P0, PT, R2, RZ, PT ;  /* 0x000000ff0200720c */ /* 0x002fda0003f05270 */
[----:B------:R-:W-:Y:S05]  /*0510*/  @P0 BRA `(.L_x_9) ;  /* 0x0000000000580947 */ /* 0x000fea0003800000 */
[----:B------:R-:W1:Y:S01]  /*0520*/  S2UR UR5, SR_CgaCtaId ;  /* 0x00000000000579c3 */ /* 0x000e620000008800 */
[----:B------:R-:W-:Y:S01]  /*0530*/  UMOV UR7, 0x400 ;  /* 0x0000040000077882 */ /* 0x000fe20000000000 */
[----:B------:R-:W-:Y:S01]  /*0540*/  UMOV UR4, 0x1 ;  /* 0x0000000100047882 */ /* 0x000fe20000000000 */
[----:B------:R-:W-:Y:S01]  /*0550*/  ELECT P0, URZ, PT ;  /* 0x0000000000ff782f */ /* 0x000fe20003800000 */
[----:B------:R-:W-:-:S04]  /*0560*/  UIADD3 UR10, UPT, UPT, -UR4, 0x100000, URZ ;  /* 0x00100000040a7890 */ /* 0x000fc8000fffe1ff */
[----:B------:R-:W-:Y:S02]  /*0570*/  USHF.L.U32 UR11, UR10, 0xb, URZ ;  /* 0x0000000b0a0b7899 */ /* 0x000fe400080006ff */
[----:B------:R-:W-:Y:S02]  /*0580*/  USHF.L.U32 UR10, UR10, 0x1, URZ ;  /* 0x000000010a0a7899 */ /* 0x000fe400080006ff */
[----:B-1----:R-:W-:Y:S01]  /*0590*/  ULEA UR5, UR5, UR7, 0x18 ;  /* 0x0000000705057291 */ /* 0x002fe2000f8ec0ff */
[----:B------:R-:W1:Y:S11]  /*05a0*/  FENCE.VIEW.ASYNC.S ;  /* 0x00000000000073c6 */ /* 0x000e760000000000 */
[----:B-1----:R1:W2:Y:S01]  /*05b0*/  SYNCS.EXCH.64 URZ, [UR5], UR10 ;  /* 0x0000000a05ff75b2 */ /* 0x0022a20008000100 */
[----:B------:R1:W3:Y:S01]  /*05c0*/  SYNCS.EXCH.64 URZ, [UR5+0x30], UR10 ;  /* 0x0000300a05ff75b2 */ /* 0x0002e20008000100 */
[----:B------:R1:W4:Y:S01]  /*05d0*/  SYNCS.EXCH.64 URZ, [UR5+0x8], UR10 ;  /* 0x0000080a05ff75b2 */ /* 0x0003220008000100 */
[----:B------:R1:W1:Y:S01]  /*05e0*/  SYNCS.EXCH.64 URZ, [UR5+0x38], UR10 ;  /* 0x0000380a05ff75b2 */ /* 0x0002620008000100 */
        /* <DEDUP_REMOVED lines=8> */
[----:B------:R-:W-:Y:S01]  /*0670*/  NOP ;  /* 0x0000000000007918 */ /* 0x000fe20000000000 */
.L_x_9:
[----:B------:R-:W2:Y:S01]  /*0680*/  SHFL.IDX PT, R2, R103, RZ, 0x1f ;  /* 0x00001fff67027589 */ /* 0x000ea200000e0000 */
[----:B------:R-:W-:Y:S01]  /*0690*/  NOP ;  /* 0x0000000000007918 */ /* 0x000fe20000000000 */
[----:B--2---:R-:W-:-:S13]  /*06a0*/  ISETP.NE.AND P0, PT, R2, 0x1, PT ;  /* 0x000000010200780c */ /* 0x004fda0003f05270 */
[----:B------:R-:W-:Y:S05]  /*06b0*/  @P0 BRA `(.L_x_10) ;  /* 0x0000000000500947 */ /* 0x000fea0003800000 */
[----:B------:R-:W2:Y:S01]  /*06c0*/  S2UR UR7, SR_CgaCtaId ;  /* 0x00000000000779c3 */ /* 0x000ea20000008800 */
[----:B------:R-:W-:Y:S01]  /*06d0*/  UMOV UR9, 0x400 ;  /* 0x0000040000097882 */ /* 0x000fe20000000000 */
[----:B-1----:R-:W-:Y:S01]  /*06e0*/  UMOV UR5, 0x20 ;  /* 0x0000002000057882 */ /* 0x002fe20000000000 */
[----:B------:R-:W-:Y:S01]  /*06f0*/  UMOV UR4, 0x80 ;  /* 0x0000008000047882 */ /* 0x000fe20000000000 */
[----:B------:R-:W-:-:S04]  /*0700*/  UIADD3 UR10, UPT, UPT, -UR5, 0x100000, URZ ;  /* 0x00100000050a7890 */ /* 0x000fc8000fffe1ff */
[----:B------:R-:W-:Y:S02]  /*0710*/  USHF.L.U32 UR11, UR10, 0xb, URZ ;  /* 0x0000000b0a0b7899 */ /* 0x000fe400080006ff */
[----:B------:R-:W-:Y:S02]  /*0720*/  USHF.L.U32 UR10, UR10, 0x1, URZ ;  /* 0x000000010a0a7899 */ /* 0x000fe400080006ff */
[----:B------:R-:W-:-:S04]  /*0730*/  UIADD3 UR4, UPT, UPT, -UR4, 0x100000, URZ ;  /* 0x0010000004047890 */ /* 0x000fc8000fffe1ff */
[----:B------:R-:W-:Y:S02]  /*0740*/  USHF.L.U32 UR5, UR4, 0xb, URZ ;  /* 0x0000000b04057899 */ /* 0x000fe400080006ff */
[----:B------:R-:W-:Y:S01]  /*0750*/  USHF.L.U32 UR4, UR4, 0x1, URZ ;  /* 0x0000000104047899 */ /* 0x000fe200080006ff */
[----:B------:R-:W-:Y:S01]  /*0760*/  ELECT P0, URZ, PT ;  /* 0x0000000000ff782f */ /* 0x000fe20003800000 */
[----:B--2---:R-:W-:Y:S01]  /*0770*/  ULEA UR7, UR7, UR9, 0x18 ;  /* 0x0000000907077291 */ /* 0x004fe2000f8ec0ff */
[----:B------:R-:W1:Y:S11]  /*0780*/  FENCE.VIEW.ASYNC.S ;  /* 0x00000000000073c6 */ /* 0x000e760000000000 */
[----:B-1----:R2:W1:Y:S01]  /*0790*/  SYNCS.EXCH.64 URZ, [UR7+0x60], UR10 ;  /* 0x0000600a07ff75b2 */ /* 0x0024620008000100 */
[----:B------:R2:W1:Y:S01]  /*07a0*/  SYNCS.EXCH.64 URZ, [UR7+0x78], UR4 ;  /* 0x0000780407ff75b2 */ /* 0x0004620008000100 */
[----:B------:R2:W1:Y:S01]  /*07b0*/  SYNCS.EXCH.64 URZ, [UR7+0x68], UR10 ;  /* 0x0000680a07ff75b2 */ /* 0x0004620008000100 */
[----:B------:R2:W1:Y:S01]  /*07c0*/  SYNCS.EXCH.64 URZ, [UR7+0x80], UR4 ;  /* 0x0000800407ff75b2 */ /* 0x0004620008000100 */
[----:B------:R2:W1:Y:S01]  /*07d0*/  SYNCS.EXCH.64 URZ, [UR7+0x70], UR10 ;  /* 0x0000700a07ff75b2 */ /* 0x0004620008000100 */
[----:B------:R2:W1:Y:S02]  /*07e0*/  SYNCS.EXCH.64 URZ, [UR7+0x88], UR4 ;  /* 0x0000880407ff75b2 */ /* 0x0004640008000100 */
[----:B--2---:R-:W-:Y:S01]  /*07f0*/  NOP ;  /* 0x0000000000007918 */ /* 0x004fe20000000000 */
.L_x_10:
[----:B------:R-:W2:Y:S01]  /*0800*/  SHFL.IDX PT, R2, R103, RZ, 0x1f ;  /* 0x00001fff67027589 */ /* 0x000ea200000e0000 */
[----:B------:R-:W-:Y:S01]  /*0810*/  NOP ;  /* 0x0000000000007918 */ /* 0x000fe20000000000 */
[----:B--2---:R-:W-:-:S13]  /*0820*/  ISETP.NE.AND P0, PT, R2, 0x3, PT ;  /* 0x000000030200780c */ /* 0x004fda0003f05270 */
[----:B------:R-:W-:Y:S05]  /*0830*/  @P0 BRA `(.L_x_11) ;  /* 0x0000000000300947 */ /* 0x000fea0003800000 */
[----:B-1----:R-:W1:Y:S01]  /*0840*/  S2UR UR5, SR_CgaCtaId ;  /* 0x00000000000579c3 */ /* 0x002e620000008800 */
        /* <DEDUP_REMOVED lines=8> */
[----:B-1----:R2:W1:Y:S01]  /*08d0*/  SYNCS.EXCH.64 URZ, [UR5+0x90], UR10 ;  /* 0x0000900a05ff75b2 */ /* 0x0024620008000100 */
[----:B------:R2:W1:Y:S02]  /*08e0*/  SYNCS.EXCH.64 URZ, [UR5+0x98], UR10 ;  /* 0x0000980a05ff75b2 */ /* 0x0004640008000100 */
[----:B--2---:R-:W-:Y:S01]  /*08f0*/  NOP ;  /* 0x0000000000007918 */ /* 0x004fe20000000000 */
.L_x_11:
[----:B------:R-:W2:Y:S01]  /*0900*/  SHFL.IDX PT, R2, R103, RZ, 0x1f ;  /* 0x00001fff67027589 */ /* 0x000ea200000e0000 */
[----:B------:R-:W-:Y:S01]  /*0910*/  NOP ;  /* 0x0000000000007918 */ /* 0x000fe20000000000 */
[----:B--2---:R-:W-:-:S13]  /*0920*/  ISETP.NE.AND P0, PT, R2, 0x4, PT ;  /* 0x000000040200780c */ /* 0x004fda0003f05270 */
[----:B------:R-:W-:Y:S05]  /*0930*/  @P0 BRA `(.L_x_12) ;  /* 0x00000000004c0947 */ /* 0x000fea0003800000 */
[----:B-1----:R-:W1:Y:S01]  /*0940*/  S2UR UR5, SR_CgaCtaId ;  /* 0x00000000000579c3 */ /* 0x002e620000008800 */
[----:B------:R-:W-:Y:S01]  /*0950*/  UMOV UR9, 0x100 ;  /* 0x0000010000097882 */ /* 0x000fe20000000000 */
[----:B------:R-:W-:Y:S01]  /*0960*/  UMOV UR7, 0x400 ;  /* 0x0000040000077882 */ /* 0x000fe20000000000 */
[----:B------:R-:W-:Y:S01]  /*0970*/  USEL UR9, UR9, 0xe0, UP2 ;  /* 0x000000e009097887 */ /* 0x000fe20009000000 */
[----:B------:R-:W-:Y:S01]  /*0980*/  UMOV UR4, 0x1 ;  /* 0x0000000100047882 */ /* 0x000fe20000000000 */
[----:B------:R-:W-:Y:S01]  /*0990*/  ELECT P0, URZ, PT ;  /* 0x0000000000ff782f */ /* 0x000fe20003800000 */
[----:B------:R-:W-:-:S04]  /*09a0*/  UIADD3 UR10, UPT, UPT, -UR4, 0x100000, URZ ;  /* 0x00100000040a7890 */ /* 0x000fc8000fffe1ff */
[----:B------:R-:W-:Y:S02]  /*09b0*/  USHF.L.U32 UR11, UR10, 0xb, URZ ;  /* 0x0000000b0a0b7899 */ /* 0x000fe400080006ff */
[----:B------:R-:W-:Y:S02]  /*09c0*/  USHF.L.U32 UR10, UR10, 0x1, URZ ;  /* 0x000000010a0a7899 */ /* 0x000fe400080006ff */
[----:B------:R-:W-:-:S04]  /*09d0*/  UIADD3 UR12, UPT, UPT, -UR9, 0x100000, URZ ;  /* 0x00100000090c7890 */ /* 0x000fc8000fffe1ff */
[----:B------:R-:W-:Y:S02]  /*09e0*/  USHF.L.U32 UR13, UR12, 0xb, URZ ;  /* 0x0000000b0c0d7899 */ /* 0x000fe400080006ff */
[----:B------:R-:W-:Y:S02]  /*09f0*/  USHF.L.U32 UR12, UR12, 0x1, URZ ;  /* 0x000000010c0c7899 */ /* 0x000fe400080006ff */
[----:B-1----:R-:W-:Y:S01]  /*0a00*/  ULEA UR5, UR5, UR7, 0x18 ;  /* 0x0000000705057291 */ /* 0x002fe2000f8ec0ff */
[----:B------:R-:W1:Y:S11]  /*0a10*/  FENCE.VIEW.ASYNC.S ;  /* 0x00000000000073c6 */ /* 0x000e760000000000 */
[----:B-1----:R2:W1:Y:S01]  /*0a20*/  SYNCS.EXCH.64 URZ, [UR5+0xa0], UR10 ;  /* 0x0000a00a05ff75b2 */ /* 0x0024620008000100 */
[----:B------:R2:W1:Y:S01]  /*0a30*/  SYNCS.EXCH.64 URZ, [UR5+0xb0], UR12 ;  /* 0x0000b00c05ff75b2 */ /* 0x0004620008000100 */
[----:B------:R2:W1:Y:S01]  /*0a40*/  SYNCS.EXCH.64 URZ, [UR5+0xa8], UR10 ;  /* 0x0000a80a05ff75b2 */ /* 0x0004620008000100 */
[----:B------:R2:W1:Y:S02]  /*0a50*/  SYNCS.EXCH.64 URZ, [UR5+0xb8], UR12 ;  /* 0x0000b80c05ff75b2 */ /* 0x0004640008000100 */
[----:B--2---:R-:W-:Y:S01]  /*0a60*/  NOP ;  /* 0x0000000000007918 */ /* 0x004fe20000000000 */
.L_x_12:
        /* <DEDUP_REMOVED lines=22> */
[----:B------:R2:W1:Y:S01]  /*0bd0*/  SYNCS.EXCH.64 URZ, [UR7+0xf0], UR4 ;  /* 0x0000f00407ff75b2 */ /* 0x0004620008000100 */
[----:B------:R2:W1:Y:S01]  /*0be0*/  SYNCS.EXCH.64 URZ, [UR7+0xd8], UR10 ;  /* 0x0000d80a07ff75b2 */ /* 0x0004620008000100 */
[----:B------:R2:W1:Y:S02]  /*0bf0*/  SYNCS.EXCH.64 URZ, [UR7+0xf8], UR4 ;  /* 0x0000f80407ff75b2 */ /* 0x0004640008000100 */
[----:B--2---:R-:W-:Y:S01]  /*0c00*/  NOP ;  /* 0x0000000000007918 */ /* 0x004fe20000000000 */
.L_x_13:
        /* <DEDUP_REMOVED lines=18> */
.L_x_14:
[----:B-1----:R-:W1:Y:S01]  /*0d30*/  S2UR UR5, SR_CTAID.X ;  /* 0x00000000000579c3 */ /* 0x002e620000002500 */
[----:B------:R-:W-:-:S05]  /*0d40*/  CS2R.32 R97, SR_CgaSize ;  /* 0x0000000000617805 */ /* 0x000fca0000008a00 */
[----:B------:R-:W-:-:S05]  /*0d50*/  IMAD R97, R97, -0xa0, RZ ;  /* 0xffffff6061617824 */ /* 0x000fca00078e02ff */
[----:B------:R-:W-:-:S14]  /*0d60*/  R2UR UR9, R97 ;  /* 0x00000000610972ca */ /* 0x000fdc00000e0000 */
[----:B------:R-:W2:Y:S01]  /*0d70*/  LDCU UR9, c[0x0][UR9+0x2b0] ;  /* 0x00005600090977ac */ /* 0x000ea20008000800 */
[----:B------:R-:W-:Y:S01]  /*0d80*/  NOP ;  /* 0x0000000000007918 */ /* 0x000fe20000000000 */
[----:B------:R-:W-:-:S05]  /*0d90*/  CS2R.32 R97, SR_CgaSize ;  /* 0x0000000000617805 */ /* 0x000fca0000008a00 */
[----:B------:R-:W-:-:S05]  /*0da0*/  IMAD R97, R97, -0xa0, RZ ;  /* 0xffffff6061617824 */ /* 0x000fca00078e02ff */
[----:B------:R-:W-:-:S14]  /*0db0*/  R2UR UR7, R97 ;  /* 0x00000000610772ca */ /* 0x000fdc00000e0000 */
[----:B------:R-:W3:Y:S01]  /*0dc0*/  LDCU UR7, c[0x0][UR7+0x2b4] ;  /* 0x00005680070777ac */ /* 0x000ee20008000800 */
[----:B------:R-:W4:Y:S08]  /*0dd0*/  S2UR UR4, SR_CTAID.Y ;  /* 0x00000000000479c3 */ /* 0x000f300000002600 */
[----:B------:R-:W3:Y:S01]  /*0de0*/  LDC R10, c[0x0][0xb24] ;  /* 0x0002c900ff0a7b82 */ /* 0x000ee20000000800 */
[----:B-1----:R-:W-:-:S02]  /*0df0*/  I2FP.F32.U32 R97, UR5 ;  /* 0x0000000500617c45 */ /* 0x002fc40008201000 */
[----:B------:R-:W-:-:S05]  /*0e00*/  CS2R.32 R3, SR_CgaSize ;  /* 0x0000000000037805 */ /* 0x000fca0000008a00 */
[----:B------:R-:W-:-:S06]  /*0e10*/  IMAD R3, R3, -0xa0, RZ ;  /* 0xffffff6003037824 */ /* 0x000fcc00078e02ff */
[----:B------:R-:W1:Y:S01]  /*0e20*/  LDC R3, c[0x0][R3+0x2a0] ;  /* 0x0000a80003037b82 */ /* 0x000e620000000800 */
[----:B------:R-:W-:Y:S01]  /*0e30*/  MOV R15, UR5 ;  /* 0x00000005000f7c02 */ /* 0x000fe20008000f00 */
[----:B--2---:R-:W-:Y:S01]  /*0e40*/  FMUL R97, R97, UR9 ;  /* 0x0000000961617c20 */ /* 0x004fe20008400000 */
[----:B----4-:R-:W-:Y:S02]  /*0e50*/  I2FP.F32.U32 R96, UR4 ;  /* 0x0000000400607c45 */ /* 0x010fe40008201000 */
[----:B------:R-:W-:-:S05]  /*0e60*/  CS2R.32 R2, SR_CgaSize ;  /* 0x0000000000027805 */ /* 0x000fca0000008a00 */
[----:B------:R-:W-:-:S06]  /*0e70*/  IMAD R2, R2, -0xa0, RZ ;  /* 0xffffff6002027824 */ /* 0x000fcc00078e02ff */
[----:B------:R-:W2:Y:S01]  /*0e80*/  LDC R2, c[0x0][R2+0x2a4] ;  /* 0x0000a90002027b82 */ /* 0x000ea20000000800 */
[----:B------:R-:W-:Y:S01]  /*0e90*/  MOV R14, UR4 ;  /* 0x00000004000e7c02 */ /* 0x000fe20008000f00 */
[----:B------:R-:W4:Y:S01]  /*0ea0*/  F2I.U32.TRUNC.NTZ R97, R97 ;  /* 0x0000006100617305 */ /* 0x000f22000020f000 */
[----:B---3--:R-:W-:-:S05]  /*0eb0*/  FMUL R96, R96, UR7 ;  /* 0x0000000760607c20 */ /* 0x008fca0008400000 */
[----:B------:R-:W-:Y:S01]  /*0ec0*/  BAR.SYNC.DEFER_BLOCKING 0x0 ;  /* 0x0000000000007b1d */ /* 0x000fe20000010000 */
[----:B------:R-:W-:-:S05]  /*0ed0*/  ISETP.GE.AND P0, PT, R10, 0x1, PT ;  /* 0x000000010a00780c */ /* 0x000fca0003f06270 */
[----:B------:R-:W3:Y:S02]  /*0ee0*/  F2I.U32.TRUNC.NTZ R96, R96 ;  /* 0x0000006000607305 */ /* 0x000ee4000020f000 */
[----:B------:R-:W2:Y:S01]  /*0ef0*/  S2UR UR36, SR_CTAID.Z ;  /* 0x00000000002479c3 */ /* 0x000ea20000002700 */
[----:B----4-:R-:W-:-:S05]  /*0f00*/  IADD3 R97, PT, PT, -R97, RZ, RZ ;  /* 0x000000ff61617210 */ /* 0x010fca0007ffe1ff */
[----:B-1----:R-:W-:Y:S01]  /*0f10*/  IMAD R97, R3, R97, UR5 ;  /* 0x0000000503617e24 */ /* 0x002fe2000f8e0261 */
[----:B---3--:R-:W-:-:S05]  /*0f20*/  IADD3 R96, PT, PT, -R96, RZ, RZ ;  /* 0x000000ff60607210 */ /* 0x008fca0007ffe1ff */
[----:B--2---:R-:W-:Y:S01]  /*0f30*/  IMAD R96, R2, R96, UR4 ;  /* 0x0000000402607e24 */ /* 0x004fe2000f8e0260 */
[----:B------:R-:W-:Y:S06]  /*0f40*/  @!P0 BRA `(.L_x_15) ;  /* 0x0000000000b88947 */ /* 0x000fec0003800000 */
[----:B------:R-:W1:Y:S01]  /*0f50*/  LDC.64 R4, c[0x0][0xb18] ;  /* 0x0002c600ff047b82 */ /* 0x000e620000000a00 */
[----:B------:R-:W-:-:S07]  /*0f60*/  ISETP.NE.AND P0, PT, R10, 0x1, PT ;  /* 0x000000010a00780c */ /* 0x000fce0003f05270 */
[----:B------:R-:W2:Y:S08]  /*0f70*/  LDC R9, c[0x0][0xb0c] ;  /* 0x0002c300ff097b82 */ /* 0x000eb00000000800 */
[----:B------:R-:W3:Y:S08]  /*0f80*/  LDC R12, c[0x0][0x370] ;  /* 0x0000dc00ff0c7b82 */ /* 0x000ef00000000800 */
[----:B------:R-:W4:Y:S01]  /*0f90*/  LDC R11, c[0x0][0x374] ;  /* 0x0000dd00ff0b7b82 */ /* 0x000f220000000800 */
[----:B-1----:R-:W-:-:S07]  /*0fa0*/  ISETP.NE.AND P1, PT, R4, 0x1, PT ;  /* 0x000000010400780c */ /* 0x002fce0003f25270 */
[----:B------:R-:W3:Y:S01]  /*0fb0*/  LDC.64 R6, c[0x0][0xb10] ;  /* 0x0002c400ff067b82 */ /* 0x000ee20000000a00 */
[----:B--2---:R-:W-:-:S07]  /*0fc0*/  ISETP.NE.AND P2, PT, R9, 0x1, PT ;  /* 0x000000010900780c */ /* 0x004fce0003f45270 */
[----:B------:R-:W1:Y:S08]  /*0fd0*/  LDC R8, c[0x0][0xb20] ;  /* 0x0002c800ff087b82 */ /* 0x000e700000000800 */
[----:B------:R-:W2:Y:S01]  /*0fe0*/  LDC.64 R2, c[0x0][0xb28] ;  /* 0x0002ca00ff027b82 */ /* 0x000ea20000000a00 */
[----:B----4-:R-:W-:-:S04]  /*0ff0*/  IMAD.HI.U32 R13, R11, R5, RZ ;  /* 0x000000050b0d7227 */ /* 0x010fc800078e00ff */
[----:B------:R-:W-:-:S04]  /*1000*/  IMAD.HI.U32 R5, R14, R5, RZ ;  /* 0x000000050e057227 */ /* 0x000fc800078e00ff */
[----:B---3--:R-:W-:-:S05]  /*1010*/  IMAD.HI.U32 R16, R12, R6, RZ ;  /* 0x000000060c107227 */ /* 0x008fca00078e00ff */
[-C--:B------:R-:W-:Y:S01]  /*1020*/  @P2 SHF.R.U32.HI R12, RZ, R7.reuse, R16 ;  /* 0x00000007ff0c2219 */ /* 0x080fe20000011610 */
[----:B------:R-:W-:Y:S01]  /*1030*/  IMAD.HI.U32 R16, R15, R6, RZ ;  /* 0x000000060f107227 */ /* 0x000fe200078e00ff */
[-C--:B-1----:R-:W-:Y:S02]  /*1040*/  @P1 SHF.R.U32.HI R11, RZ, R8.reuse, R13 ;  /* 0x00000008ff0b1219 */ /* 0x082fe4000001160d */
[----:B------:R-:W-:Y:S02]  /*1050*/  SHF.R.U32.HI R5, RZ, R8, R5 ;  /* 0x00000008ff057219 */ /* 0x000fe40000011605 */
[----:B------:R-:W-:Y:S02]  /*1060*/  SHF.R.U32.HI R16, RZ, R7, R16 ;  /* 0x00000007ff107219 */ /* 0x000fe40000011610 */
[----:B------:R-:W-:Y:S01]  /*1070*/  SEL R5, R14, R5, !P1 ;  /* 0x000000050e057207 */ /* 0x000fe20004800000 */
[----:B--2---:R-:W-:Y:S01]  /*1080*/  IMAD.HI.U32 R13, R11, R2, RZ ;  /* 0x000000020b0d7227 */ /* 0x004fe200078e00ff */
[----:B------:R-:W-:-:S03]  /*1090*/  SEL R16, R15, R16, !P2 ;  /* 0x000000100f107207 */ /* 0x000fc60005000000 */
[----:B------:R-:W-:Y:S01]  /*10a0*/  IMAD.HI.U32 R6, R12, R2, RZ ;  /* 0x000000020c067227 */ /* 0x000fe200078e00ff */
[----:B------:R-:W-:-:S04]  /*10b0*/  @P0 SHF.R.U32.HI R11, RZ, R3, R13 ;  /* 0x00000003ff0b0219 */ /* 0x000fc8000001160d */
[----:B------:R-:W-:Y:S01]  /*10c0*/  @P0 SHF.R.U32.HI R12, RZ, R3, R6 ;  /* 0x00000003ff0c0219 */ /* 0x000fe20000011606 */
[----:B------:R-:W-:-:S04]  /*10d0*/  IMAD R11, R11, R10, RZ ;  /* 0x0000000a0b0b7224 */ /* 0x000fc800078e02ff */
[----:B------:R-:W-:Y:S01]  /*10e0*/  IMAD R6, R12, R10, RZ ;  /* 0x0000000a0c067224 */ /* 0x000fe200078e02ff */
[----:B------:R-:W-:-:S04]  /*10f0*/  ISETP.GE.AND P1, PT, R5, R11, PT ;  /* 0x0000000b0500720c */ /* 0x000fc80003f26270 */
[----:B------:R-:W-:Y:S01]  /*1100*/  ISETP.GE.OR P1, PT, R16, R6, P1 ;  /* 0x000000061000720c */ /* 0x000fe20000f26670 */
[----:B------:R-:W-:-:S05]  /*1110*/  IMAD.HI.U32 R6, R5, R2, RZ ;  /* 0x0000000205067227 */ /* 0x000fca00078e00ff */
[----:B------:R-:W-:-:S04]  /*1120*/  SHF.R.U32.HI R6, RZ, R3, R6 ;  /* 0x00000003ff067219 */ /* 0x000fc80000011606 */
[----:B------:R-:W-:-:S03]  /*1130*/  SEL R6, R5, R6, !P0 ;  /* 0x0000000605067207 */ /* 0x000fc60004000000 */
[----:B------:R-:W-:Y:S01]  /*1140*/  @!P1 IMAD.HI.U32 R7, R16, R2, RZ ;  /* 0x0000000210079227 */ /* 0x000fe200078e00ff */
[----:B------:R-:W-:-:S04]  /*1150*/  IADD3 R2, PT, PT, -R6, RZ, RZ ;  /* 0x000000ff06027210 */ /* 0x000fc80007ffe1ff */
[----:B------:R-:W-:Y:S01]  /*1160*/  @!P1 SHF.R.U32.HI R3, RZ, R3, R7 ;  /* 0x00000003ff039219 */ /* 0x000fe20000011607 */
[----:B------:R-:W-:Y:S01]  /*1170*/  IMAD R2, R10, R2, R5 ;  /* 0x000000020a027224 */ /* 0x000fe200078e0205 */
[----:B------:R-:W-:Y:S02]  /*1180*/  IADD3 R7, PT, PT, -R5, RZ, RZ ;  /* 0x000000ff05077210 */ /* 0x000fe40007ffe1ff */
[----:B------:R-:W-:-:S03]  /*1190*/  @!P1 SEL R3, R16, R3, !P0 ;  /* 0x0000000310039207 */ /* 0x000fc60004000000 */
[----:B------:R-:W-:Y:S02]  /*11a0*/  IMAD R7, R4, R7, R14 ;  /* 0x0000000704077224 */ /* 0x000fe400078e020e */
[--C-:B------:R-:W-:Y:S02]  /*11b0*/  @!P1 IMAD.IADD R6, R6, 0x1, -R3.reuse ;  /* 0x0000000106069824 */ /* 0x100fe400078e0a03 */
[----:B------:R-:W-:Y:S01]  /*11c0*/  @!P1 IMAD R3, R2, R12, R3 ;  /* 0x0000000c02039224 */ /* 0x000fe200078e0203 */
[----:B------:R-:W-:Y:S01]  /*11d0*/  IADD3 R2, PT, PT, -R16, RZ, RZ ;  /* 0x000000ff10027210 */ /* 0x000fe20007ffe1ff */
[----:B------:R-:W-:Y:S02]  /*11e0*/  @!P1 IMAD R5, R6, R10, R16 ;  /* 0x0000000a06059224 */ /* 0x000fe400078e0210 */
[----:B------:R-:W-:Y:S02]  /*11f0*/  @!P1 IMAD.MOV.U32 R16, RZ, RZ, R3 ;  /* 0x000000ffff109224 */ /* 0x000fe400078e0003 */
[----:B------:R-:W-:-:S02]  /*1200*/  IMAD R2, R9, R2, R15 ;  /* 0x0000000209027224 */ /* 0x000fc400078e020f */
[----:B------:R-:W-:Y:S02]  /*1210*/  IMAD R14, R5, R4, R7 ;  /* 0x00000004050e7224 */ /* 0x000fe400078e0207 */
[----:B------:R-:W-:Y:S02]  /*1220*/  IMAD R15, R16, R9, R2 ;  /* 0x00000009100f7224 */ /* 0x000fe400078e0202 */
.L_x_15:
[----:B------:R-:W1:Y:S01]  /*1230*/  LDCU UR4, c[0x0][0xb30] ;  /* 0x00016600ff0477ac */ /* 0x000e620008000800 */
[----:B------:R-:W2:Y:S08]  /*1240*/  S2UR UR37, SR_CgaCtaId ;  /* 0x00000000002579c3 */ /* 0x000eb00000008800 */
[----:B------:R-:W3:Y:S01]  /*1250*/  LDC R37, c[0x0][0xb24] ;  /* 0x0002c900ff257b82 */ /* 0x000ee20000000800 */
[----:B-1----:R-:W-:-:S09]  /*1260*/  UISETP.NE.AND UP1, UPT, UR4, 0x1, UPT ;  /* 0x000000010400788c */ /* 0x002fd2000bf25270 */
[----:B--2---:R-:W-:Y:S05]  /*1270*/  BRA.U UP1, `(.L_x_16) ;  /* 0x0000000101407547 */ /* 0x004fea000b800000 */
[----:B------:R-:W1:Y:S08]  /*1280*/  LDC.64 R4, c[0x0][0xb10] ;  /* 0x0002c400ff047b82 */ /* 0x000e700000000a00 */
[----:B------:R-:W2:Y:S08]  /*1290*/  LDC.64 R2, c[0x0][0xb18] ;  /* 0x0002c600ff027b82 */ /* 0x000eb00000000a00 */
[----:B------:R-:W4:Y:S08]  /*12a0*/  LDC R6, c[0x0][0xb20] ;  /* 0x0002c800ff067b82 */ /* 0x000f300000000800 */
[----:B------:R-:W3:Y:S01]  /*12b0*/  LDC R7, c[0x0][0xb0c] ;  /* 0x0002c300ff077b82 */ /* 0x000ee20000000800 */
[----:B-1----:R-:W-:-:S05]  /*12c0*/  IMAD.HI.U32 R4, R15, R4, RZ ;  /* 0x000000040f047227 */ /* 0x002fca00078e00ff */
[----:B------:R-:W-:Y:S01]  /*12d0*/  SHF.R.U32.HI R4, RZ, R5, R4 ;  /* 0x00000005ff047219 */ /* 0x000fe20000011604 */
[----:B--2---:R-:W-:Y:S01]  /*12e0*/  IMAD.HI.U32 R3, R14, R3, RZ ;  /* 0x000000030e037227 */ /* 0x004fe200078e00ff */
[----:B------:R-:W-:-:S04]  /*12f0*/  ISETP.NE.AND P0, PT, R2, 0x1, PT ;  /* 0x000000010200780c */ /* 0x000fc80003f05270 */
[----:B----4-:R-:W-:-:S04]  /*1300*/  SHF.R.U32.HI R3, RZ, R6, R3 ;  /* 0x00000006ff037219 */ /* 0x010fc80000011603 */
[----:B------:R-:W-:Y:S02]  /*1310*/  SEL R3, R14, R3, !P0 ;  /* 0x000000030e037207 */ /* 0x000fe40004000000 */
[----:B---3--:R-:W-:-:S04]  /*1320*/  ISETP.NE.AND P1, PT, R7, 0x1, PT ;  /* 0x000000010700780c */ /* 0x008fc80003f25270 */
[----:B------:R-:W-:-:S05]  /*1330*/  SEL R4, R15, R4, !P1 ;  /* 0x000000040f047207 */ /* 0x000fca0004800000 */
[----:B------:R-:W-:Y:S02]  /*1340*/  IMAD.IADD R5, R3, 0x1, -R4 ;  /* 0x0000000103057824 */ /* 0x000fe400078e0a04 */
[----:B------:R-:W-:Y:S02]  /*1350*/  IMAD.IADD R3, R4, 0x1, -R3 ;  /* 0x0000000104037824 */ /* 0x000fe400078e0a03 */
[----:B------:R-:W-:Y:S02]  /*1360*/  IMAD R15, R5, R7, R15 ;  /* 0x00000007050f7224 */ /* 0x000fe400078e020f */
[----:B------:R-:W-:-:S07]  /*1370*/  IMAD R14, R3, R2, R14 ;  /* 0x00000002030e7224 */ /* 0x000fce00078e020e */
.L_x_16:
[----:B------:R-:W-:Y:S01]  /*1380*/  BAR.SYNC.DEFER_BLOCKING 0x0 ;  /* 0x0000000000007b1d */ /* 0x000fe20000010000 */
[----:B------:R-:W-:Y:S01]  /*1390*/  UISETP.NE.AND UP1, UPT, UR8, 0x2, UPT ;  /* 0x000000020800788c */ /* 0x000fe2000bf25270 */
[----:B------:R-:W-:Y:S02]  /*13a0*/  ISETP.NE.OR P5, PT, R0, 0x2, !P5 ;  /* 0x000000020000780c */ /* 0x000fe40006fa5670 */
[----:B------:R-:W-:-:S06]  /*13b0*/  LOP3.LUT R2, R110, 0x1f, RZ, 0xc0, !PT ;  /* 0x0000001f6e027812 */ /* 0x000fcc00078ec0ff */
[----:B------:R-:W-:Y:S05]  /*13c0*/  BRA.U UP1, `(.L_x_17) ;  /* 0x0000001101a47547 */ /* 0x000fea000b800000 */
[----:B------:R-:W1:Y:S01]  /*13d0*/  LDCU UR15, c[0x0][0x38c] ;  /* 0x00007180ff0f77ac */ /* 0x000e620008000800 */
[----:B------:R-:W2:Y:S01]  /*13e0*/  LDC R8, c[0x0][0x370] ;  /* 0x0000dc00ff087b82 */ /* 0x000ea20000000800 */
[----:B------:R-:W-:Y:S01]  /*13f0*/  PLOP3.LUT P1, PT, PT, PT, UP2, 0x80, 0x8 ;  /* 0x000000000008781c */ /* 0x000fe20003f2f028 */
[----:B------:R-:W-:Y:S01]  /*1400*/  IMAD.MOV.U32 R17, RZ, RZ, 0x1 ;  /* 0x00000001ff117424 */ /* 0x000fe200078e00ff */
[----:B------:R-:W-:Y:S01]  /*1410*/  ISETP.EQ.OR P4, PT, R2, RZ, P5 ;  /* 0x000000ff0200720c */ /* 0x000fe20002f82670 */
[----:B------:R-:W-:Y:S01]  /*1420*/  IMAD.MOV.U32 R16, RZ, RZ, RZ ;  /* 0x000000ffff107224 */ /* 0x000fe200078e00ff */
[----:B------:R-:W-:Y:S02]  /*1430*/  PLOP3.LUT P1, PT, P1, PT, PT, 0x8, 0x80 ;  /* 0x000000000080781c */ /* 0x000fe40000f2e170 */
[----:B------:R-:W-:Y:S01]  /*1440*/  CS2R R12, SRZ ;  /* 0x00000000000c7805 */ /* 0x000fe2000001ff00 */
[----:B------:R-:W-:Y:S01]  /*1450*/  IMAD.MOV.U32 R11, RZ, RZ, 0x1 ;  /* 0x00000001ff0b7424 */ /* 0x000fe200078e00ff */
[----:B------:R-:W4:Y:S01]  /*1460*/  LDC R0, c[0x0][0x374] ;  /* 0x0000dd00ff007b82 */ /* 0x000f220000000800 */
[----:B------:R-:W2:Y:S01]  /*1470*/  LDCU.64 UR24, c[0x0][0x348] ;  /* 0x00006900ff1877ac */ /* 0x000ea20008000a00 */
[----:B------:R-:W-:Y:S01]  /*1480*/  UMOV UR13, URZ ;  /* 0x000000ff000d7c82 */ /* 0x000fe20008000000 */
[----:B-1----:R-:W-:-:S04]  /*1490*/  UIADD3 UR5, UPT, UPT, UR15, 0x7f, URZ ;  /* 0x0000007f0f057890 */ /* 0x002fc8000fffe0ff */
[----:B------:R-:W-:-:S04]  /*14a0*/  USHF.R.S32.HI UR4, URZ, 0x1f, UR5 ;  /* 0x0000001fff047899 */ /* 0x000fc80008011405 */
[----:B------:R-:W-:-:S04]  /*14b0*/  ULEA.HI UR4, UR4, UR5, URZ, 0x7 ;  /* 0x0000000504047291 */ /* 0x000fc8000f8f38ff */
[----:B------:R-:W-:Y:S02]  /*14c0*/  USHF.R.S32.HI UR22, URZ, 0x7, UR4 ;  /* 0x00000007ff167899 */ /* 0x000fe40008011404 */
[----:B------:R-:W-:Y:S02]  /*14d0*/  UIADD3 UR4, UPT, UPT, UR15, -0x1, URZ ;  /* 0xffffffff0f047890 */ /* 0x000fe4000fffe0ff */
[----:B------:R-:W-:Y:S02]  /*14e0*/  UISETP.LT.U32.AND UP0, UPT, UR22, 0x6, UPT ;  /* 0x000000061600788c */ /* 0x000fe4000bf01070 */
[----:B------:R-:W-:Y:S02]  /*14f0*/  UISETP.GE.U32.AND UP1, UPT, UR4, -0xff, UPT ;  /* 0xffffff010400788c */ /* 0x000fe4000bf26070 */
[----:B------:R-:W-:Y:S02]  /*1500*/  USEL UR21, UR22, 0x6, UP0 ;  /* 0x0000000616157887 */ /* 0x000fe40008000000 */
[----:B------:R-:W-:-:S02]  /*1510*/  UIADD3 UR15, UPT, UPT, UR15, 0xfe, URZ ;  /* 0x000000fe0f0f7890 */ /* 0x000fc4000fffe0ff */
[----:B------:R-:W-:Y:S02]  /*1520*/  UIADD3 UR7, UPT, UPT, UR21, -0x1, URZ ;  /* 0xffffffff15077890 */ /* 0x000fe4000fffe0ff */
[----:B------:R-:W-:-:S03]  /*1530*/  UIADD3 UR14, UPT, UPT, UR22, -UR21, URZ ;  /* 0x80000015160e7290 */ /* 0x000fc6000fffe0ff */
[----:B------:R-:W-:-:S04]  /*1540*/  @UP1 UIADD3 UR7, UPT, UPT, UR21, URZ, URZ ;  /* 0x000000ff15071290 */ /* 0x000fc8000fffe0ff */
[----:B--2---:R-:W-:-:S12]  /*1550*/  UIADD3 UR7, UPT, UPT, UR7, 0x1, URZ ;  /* 0x0000000107077890 */ /* 0x004fd8000fffe0ff */
.L_x_35:
[----:B------:R-:W-:Y:S01]  /*1560*/  UISETP.NE.AND UP0, UPT, UR37, URZ, UPT ;  /* 0x000000ff2500728c */ /* 0x000fe2000bf05270 */
[----:B------:R-:W1:Y:S08]  /*1570*/  S2UR UR37, SR_CgaCtaId ;  /* 0x00000000002579c3 */ /* 0x000e700000008800 */
[----:B------:R-:W-:Y:S05]  /*1580*/  BRA.U UP0, `(.L_x_18) ;  /* 0x0000000100347547 */ /* 0x000fea000b800000 */
[----:B------:R-:W2:Y:S01]  /*1590*/  S2R R2, SR_CgaCtaId ;  /* 0x0000000000027919 */ /* 0x000ea20000008800 */
[----:B------:R-:W-:-:S04]  /*15a0*/  MOV R3, 0x400 ;  /* 0x0000040000037802 */ /* 0x000fc80000000f00 */
[----:B--2---:R-:W-:Y:S02]  /*15b0*/  LEA R2, R2, R3, 0x18 ;  /* 0x0000000302027211 */ /* 0x004fe400078ec0ff */
[----:B------:R-:W-:-:S03]  /*15c0*/  SHF.L.U32 R3, R11, 0x1f, RZ ;  /* 0x0000001f0b037819 */ /* 0x000fc600000006ff */
[----:B------:R-:W-:-:S04]  /*15d0*/  IMAD R2, R12, 0x8, R2 ;  /* 0x000000080c027824 */ /* 0x000fc800078e0202 */
[----:B------:R-:W2:Y:S02]  /*15e0*/  SYNCS.PHASECHK.TRANS64.TRYWAIT P0, [R2+URZ+0x110], R3 ;  /* 0x00011003020075a7 */ /* 0x000ea400080011ff */
[----:B--2---:R-:W-:Y:S05]  /*15f0*/  @!P0 BRA `(.L_x_19) ;  /* 0x0000006c004c8947 */ /* 0x004fea0003800000 */
.L_x_122:
[----:B------:R-:W-:Y:S01]  /*1600*/  VIADD R12, R12, 0x1 ;  /* 0x000000010c0c7836 */ /* 0x000fe20000000000 */
[----:B------:R2:W-:Y:S04]  /*1610*/  SYNCS.ARRIVE.TRANS64.A1T0 RZ, [R2+URZ+0x100], RZ ;  /* 0x000100ff02ff79a7 */ /* 0x0005e800081000ff */
[----:B------:R-:W-:-:S04]  /*1620*/  ISETP.NE.AND P0, PT, R12, 0x2, PT ;  /* 0x000000020c00780c */ /* 0x000fc80003f05270 */
[----:B------:R-:W-:Y:S02]  /*1630*/  SEL R12, R12, RZ, P0 ;  /* 0x000000ff0c0c7207 */ /* 0x000fe40000000000 */
[----:B--2---:R-:W-:-:S04]  /*1640*/  SEL R2, RZ, 0x1, P0 ;  /* 0x00000001ff027807 */ /* 0x004fc80000000000 */
[----:B------:R-:W-:-:S07]  /*1650*/  LOP3.LUT R11, R11, R2, RZ, 0x3c, !PT ;  /* 0x000000020b0b7212 */ /* 0x000fce00078e3cff */
.L_x_18:
[----:B------:R-:W-:Y:S01]  /*1660*/  UMOV UR4, 0x400 ;  /* 0x0000040000047882 */ /* 0x000fe20000000000 */
[----:B------:R-:W-:Y:S01]  /*1670*/  SHF.L.U32 R2, R17, 0x1f, RZ ;  /* 0x0000001f11027819 */ /* 0x000fe200000006ff */
[----:B-1----:R-:W-:Y:S01]  /*1680*/  ULEA UR4, UR37, UR4, 0x18 ;  /* 0x0000000425047291 */ /* 0x002fe2000f8ec0ff */
[----:B------:R-:W-:Y:S01]  /*1690*/  R2UR UR35, R15 ;  /* 0x000000000f2372ca */ /* 0x000fe200000e0000 */
[----:B------:R-:W-:Y:S01]  /*16a0*/  UISETP.GE.U32.AND UP0, UPT, UR15, 0xff, UPT ;  /* 0x000000ff0f00788c */ /* 0x000fe2000bf06070 */
[----:B------:R-:W-:Y:S01]  /*16b0*/  R2UR UR11, R14 ;  /* 0x000000000e0b72ca */ /* 0x000fe200000e0000 */
[----:B------:R-:W-:Y:S01]  /*16c0*/  ULEA UR5, UR13, UR4, 0x3 ;  /* 0x000000040d057291 */ /* 0x000fe2000f8e18ff */
[----:B------:R-:W-:-:S08]  /*16d0*/  UMOV UR23, URZ ;  /* 0x000000ff00177c82 */ /* 0x000fd00008000000 */
[----:B------:R1:W2:Y:S01]  /*16e0*/  SYNCS.PHASECHK.TRANS64.TRYWAIT P0, [UR5+0x30], R2 ;  /* 0x00003002ff0075a7 */ /* 0x0002a20008001105 */
[----:B------:R-:W-:Y:S02]  /*16f0*/  USHF.L.U32 UR35, UR35, 0x6, URZ ;  /* 0x0000000623237899 */ /* 0x000fe400080006ff */
[----:B------:R-:W-:Y:S01]  /*1700*/  UIMAD UR11, UR11, 0xc0, URZ ;  /* 0x000000c00b0b78a4 */ /* 0x000fe2000f8e02ff */
[----:B------:R-:W-:Y:S11]  /*1710*/  BRA.U !UP0, `(.L_x_20) ;  /* 0x0000000108a87547 */ /* 0x000ff6000b800000 */
[----:B------:R-:W-:Y:S01]  /*1720*/  UMOV UR16, URZ ;  /* 0x000000ff00107c82 */ /* 0x000fe20008000000 */
[----:B------:R-:W-:-:S05]  /*1730*/  UMOV UR6, UR13 ;  /* 0x0000000d00067c82 */ /* 0x000fca0008000000 */
.L_x_25:
[----:B--2---:R-:W-:Y:S01]  /*1740*/  @!P5 MOV R3, 0x8000 ;  /* 0x000080000003d802 */ /* 0x004fe20000000f00 */
[----:B-1----:R-:W-:Y:S01]  /*1750*/  ULEA UR33, UR6, UR4, 0x3 ;  /* 0x0000000406217291 */ /* 0x002fe2000f8e18ff */
[----:B--2---:R-:W-:Y:S11]  /*1760*/  @P0 BRA `(.L_x_21) ;  /* 0x00000000000c0947 */ /* 0x004ff60003800000 */
[----:B------:R-:W-:Y:S04]  /*1770*/  SHF.L.U32 R4, R17, 0x1f, RZ ;  /* 0x0000001f11047819 */ /* 0x000fe800000006ff */
[----:B------:R-:W2:Y:S02]  /*1780*/  SYNCS.PHASECHK.TRANS64.TRYWAIT P0, [UR33+0x30], R4 ;  /* 0x00003004ff0075a7 */ /* 0x000ea40008001121 */
[----:B--2---:R-:W-:Y:S05]  /*1790*/  @!P0 BRA `(.L_x_22) ;  /* 0x0000006800f88947 */ /* 0x004fea0003800000 */
.L_x_21:
[----:B------:R2:W-:Y:S01]  /*17a0*/  @!P5 SYNCS.ARRIVE.TRANS64 RZ, [UR33], R3 ;  /* 0x00000003ffffd9a7 */ /* 0x0005e20008000021 */
[----:B------:R-:W-:Y:S04]  /*17b0*/  BSSY.RECONVERGENT B0, `(.L_x_23) ;  /* 0x0000003000007945 */ /* 0x000fe80003800200 */
[----:B------:R-:W-:Y:S05]  /*17c0*/  @P4 BRA `(.L_x_24) ;  /* 0x0000000000044947 */ /* 0x000fea0003800000 */
[----:B------:R-:W-:Y:S05]  /*17d0*/  BPT.TRAP 0x1 ;  /* 0x000000040000795c */ /* 0x000fea0000300000 */
.L_x_24:
[----:B------:R-:W-:Y:S05]  /*17e0*/  BSYNC.RECONVERGENT B0 ;  /* 0x0000000000007941 */ /* 0x000fea0003800200 */
.L_x_23:
[----:B------:R-:W-:Y:S02]  /*17f0*/  UIADD3 UR13, UPT, UPT, UR6, 0x1, URZ ;  /* 0x00000001060d7890 */ /* 0x000fe4000fffe0ff */
[----:B------:R-:W-:Y:S02]  /*1800*/  UIADD3 UR18, UP1, UPT, UR24, 0x80, URZ ;  /* 0x0000008018127890 */ /* 0x000fe4000ff3e0ff */
[----:B------:R-:W-:Y:S02]  /*1810*/  UISETP.NE.AND UP0, UPT, UR13, 0x6, UPT ;  /* 0x000000060d00788c */ /* 0x000fe4000bf05270 */
[----:B------:R-:W-:Y:S02]  /*1820*/  ULEA UR32, UR6, UR4, 0xd ;  /* 0x0000000406207291 */ /* 0x000fe4000f8e68ff */
[----:B------:R-:W-:Y:S02]  /*1830*/  USEL UR9, URZ, 0x1, UP0 ;  /* 0x00000001ff097887 */ /* 0x000fe40008000000 */
[----:B------:R-:W-:Y:S02]  /*1840*/  USEL UR13, UR13, URZ, UP0 ;  /* 0x000000ff0d0d7287 */ /* 0x000fe40008000000 */
[----:B------:R-:W-:Y:S02]  /*1850*/  USHF.L.U32 UR34, UR16, 0x7, URZ ;  /* 0x0000000710227899 */ /* 0x000fe400080006ff */
[----:B------:R-:W-:Y:S01]  /*1860*/  ULEA UR8, UR13, UR4, 0x3 ;  /* 0x000000040d087291 */ /* 0x000fe2000f8e18ff */
[----:B------:R-:W-:Y:S01]  /*1870*/  LOP3.LUT R17, R17, UR9, RZ, 0x3c, !PT ;  /* 0x0000000911117c12 */ /* 0x000fe2000f8e3cff */
[----:B------:R-:W-:Y:S02]  /*1880*/  UIADD3.X UR19, UPT, UPT, URZ, UR25, URZ, UP1, !UPT ;  /* 0x00000019ff137290 */ /* 0x000fe40008ffe4ff */
[----:B------:R-:W-:Y:S01]  /*1890*/  UIADD3 UR32, UPT, UPT, UR32, 0x5400, URZ ;  /* 0x0000540020207890 */ /* 0x000fe2000fffe0ff */
[----:B-1----:R-:W-:Y:S01]  /*18a0*/  SHF.L.U32 R2, R17, 0x1f, RZ ;  /* 0x0000001f11027819 */ /* 0x002fe200000006ff */
[----:B------:R-:W-:Y:S02]  /*18b0*/  UIMAD UR5, UR6, 0x6000, UR4 ;  /* 0x00006000060578a4 */ /* 0x000fe4000f8e0204 */
[----:B------:R-:W-:Y:S01]  /*18c0*/  UIADD3 UR26, UP0, UPT, UR24, 0x180, URZ ;  /* 0x00000180181a7890 */ /* 0x000fe2000ff1e0ff */
[----:B------:R1:W1:Y:S01]  /*18d0*/  SYNCS.PHASECHK.TRANS64.TRYWAIT P0, [UR8+0x30], R2 ;  /* 0x00003002ff0075a7 */ /* 0x0002620008001108 */
[----:B------:R-:W-:Y:S01]  /*18e0*/  UMOV UR28, 0x0 ;  /* 0x00000000001c7882 */ /* 0x000fe20000000000 */
[----:B------:R-:W-:Y:S01]  /*18f0*/  UMOV UR29, 0x10000000 ;  /* 0x10000000001d7882 */ /* 0x000fe20000000000 */
[----:B------:R-:W-:Y:S01]  /*1900*/  UIADD3 UR8, UPT, UPT, UR5, 0x11400, URZ ;  /* 0x0001140005087890 */ /* 0x000fe2000fffe0ff */
[----:B------:R1:W-:Y:S01]  /*1910*/  UTMALDG.3D [UR32], [UR18], desc[UR28] ;  /* 0x00001c20120075b4 */ /* 0x0003e20008011000 */
[----:B------:R-:W-:Y:S02]  /*1920*/  UIADD3.X UR27, UPT, UPT, URZ, UR25, URZ, UP0, !UPT ;  /* 0x00000019ff1b7290 */ /* 0x000fe400087fe4ff */
[----:B------:R-:W-:Y:S01]  /*1930*/  UIADD3 UR16, UPT, UPT, UR16, 0x1, URZ ;  /* 0x0000000110107890 */ /* 0x000fe2000fffe0ff */
[----:B------:R-:W-:Y:S01]  /*1940*/  UMOV UR12, UR36 ;  /* 0x00000024000c7c82 */ /* 0x000fe20008000000 */
[----:B------:R-:W-:Y:S01]  /*1950*/  UMOV UR9, UR33 ;  /* 0x0000002100097c82 */ /* 0x000fe20008000000 */
[----:B------:R-:W-:Y:S01]  /*1960*/  UMOV UR10, UR34 ;  /* 0x00000022000a7c82 */ /* 0x000fe20008000000 */
[----:B------:R-:W-:Y:S03]  /*1970*/  UISETP.NE.AND UP0, UPT, UR16, UR7, UPT ;  /* 0x000000071000728c */ /* 0x000fe6000bf05270 */
[----:B------:R1:W-:Y:S01]  /*1980*/  UTMALDG.3D [UR8], [UR26], desc[UR28] ;  /* 0x00001c081a0075b4 */ /* 0x0003e20008011000 */
[----:B------:R-:W-:Y:S01]  /*1990*/  UMOV UR23, UR7 ;  /* 0x0000000700177c82 */ /* 0x000fe20008000000 */
[----:B------:R-:W-:Y:S04]  /*19a0*/  UMOV UR6, UR13 ;  /* 0x0000000d00067c82 */ /* 0x000fe80008000000 */
[----:B------:R-:W-:Y:S05]  /*19b0*/  BRA.U UP0, `(.L_x_25) ;  /* 0xfffffffd00607547 */ /* 0x000fea000b83ffff */
.L_x_20:
[----:B------:R-:W-:Y:S01]  /*19c0*/  ULEA UR5, UR13, UR4, 0x3 ;  /* 0x000000040d057291 */ /* 0x000fe2000f8e18ff */
[----:B-1----:R-:W-:Y:S01]  /*19d0*/  SHF.L.U32 R2, R17, 0x1f, RZ ;  /* 0x0000001f11027819 */ /* 0x002fe200000006ff */
[----:B------:R-:W-:Y:S01]  /*19e0*/  @!P1 SYNCS.ARRIVE.TRANS64.A1T0 RZ, [UR4+0x98], RZ ;  /* 0x000098ffffff99a7 */ /* 0x000fe20008100004 */
[----:B------:R-:W-:-:S06]  /*19f0*/  UISETP.GT.AND UP0, UPT, UR22, UR21, UPT ;  /* 0x000000151600728c */ /* 0x000fcc000bf04270 */
[----:B--2---:R1:W2:Y:S03]  /*1a00*/  SYNCS.PHASECHK.TRANS64.TRYWAIT P0, [UR5+0x30], R2 ;  /* 0x00003002ff0075a7 */ /* 0x0042a60008001105 */
[----:B------:R-:W-:Y:S05]  /*1a10*/  BRA.U !UP0, `(.L_x_26) ;  /* 0x0000000108ac7547 */ /* 0x000fea000b800000 */
[----:B------:R-:W-:Y:S01]  /*1a20*/  UIADD3 UR26, UPT, UPT, UR14, UR23, URZ ;  /* 0x000000170e1a7290 */ /* 0x000fe2000fffe0ff */
[----:B------:R-:W-:-:S11]  /*1a30*/  UMOV UR6, UR13 ;  /* 0x0000000d00067c82 */ /* 0x000fd60008000000 */
.L_x_31:
[----:B--2---:R-:W-:Y:S01]  /*1a40*/  @!P5 MOV R3, 0x8000 ;  /* 0x000080000003d802 */ /* 0x004fe20000000f00 */
[----:B-1----:R-:W-:Y:S01]  /*1a50*/  ULEA UR17, UR6, UR4, 0x3 ;  /* 0x0000000406117291 */ /* 0x002fe2000f8e18ff */
[----:B--2---:R-:W-:Y:S11]  /*1a60*/  @P0 BRA `(.L_x_27) ;  /* 0x00000000000c0947 */ /* 0x004ff60003800000 */
[----:B------:R-:W-:Y:S04]  /*1a70*/  SHF.L.U32 R4, R17, 0x1f, RZ ;  /* 0x0000001f11047819 */ /* 0x000fe800000006ff */
[----:B------:R-:W2:Y:S02]  /*1a80*/  SYNCS.PHASECHK.TRANS64.TRYWAIT P0, [UR17+0x30], R4 ;  /* 0x00003004ff0075a7 */ /* 0x000ea40008001111 */
[----:B--2---:R-:W-:Y:S05]  /*1a90*/  @!P0 BRA `(.L_x_28) ;  /* 0x0000006800508947 */ /* 0x004fea0003800000 */
.L_x_27:
[----:B------:R2:W-:Y:S01]  /*1aa0*/  @!P5 SYNCS.ARRIVE.TRANS64 RZ, [UR17], R3 ;  /* 0x00000003ffffd9a7 */ /* 0x0005e20008000011 */
[----:B------:R-:W-:Y:S04]  /*1ab0*/  BSSY.RECONVERGENT B0, `(.L_x_29) ;  /* 0x0000003000007945 */ /* 0x000fe80003800200 */
[----:B------:R-:W-:Y:S05]  /*1ac0*/  @P4 BRA `(.L_x_30) ;  /* 0x0000000000044947 */ /* 0x000fea0003800000 */
[----:B------:R-:W-:Y:S05]  /*1ad0*/  BPT.TRAP 0x1 ;  /* 0x000000040000795c */ /* 0x000fea0000300000 */
.L_x_30:
[----:B------:R-:W-:Y:S05]  /*1ae0*/  BSYNC.RECONVERGENT B0 ;  /* 0x0000000000007941 */ /* 0x000fea0003800200 */
.L_x_29:
[----:B------:R-:W-:Y:S02]  /*1af0*/  UIADD3 UR13, UPT, UPT, UR6, 0x1, URZ ;  /* 0x00000001060d7890 */ /* 0x000fe4000fffe0ff */
[----:B------:R-:W-:Y:S02]  /*1b00*/  ULEA UR16, UR6, UR4, 0xd ;  /* 0x0000000406107291 */ /* 0x000fe4000f8e68ff */
[----:B------:R-:W-:Y:S02]  /*1b10*/  UISETP.NE.AND UP0, UPT, UR13, 0x6, UPT ;  /* 0x000000060d00788c */ /* 0x000fe4000bf05270 */
[----:B------:R-:W-:Y:S02]  /*1b20*/  UIADD3 UR32, UP1, UPT, UR24, 0x80, URZ ;  /* 0x0000008018207890 */ /* 0x000fe4000ff3e0ff */
[----:B------:R-:W-:Y:S02]  /*1b30*/  USEL UR9, URZ, 0x1, UP0 ;  /* 0x00000001ff097887 */ /* 0x000fe40008000000 */
[----:B------:R-:W-:Y:S02]  /*1b40*/  USEL UR13, UR13, URZ, UP0 ;  /* 0x000000ff0d0d7287 */ /* 0x000fe40008000000 */
[----:B------:R-:W-:Y:S02]  /*1b50*/  USHF.L.U32 UR18, UR23, 0x7, URZ ;  /* 0x0000000717127899 */ /* 0x000fe400080006ff */
[----:B------:R-:W-:Y:S01]  /*1b60*/  ULEA UR8, UR13, UR4, 0x3 ;  /* 0x000000040d087291 */ /* 0x000fe2000f8e18ff */
[----:B------:R-:W-:Y:S01]  /*1b70*/  LOP3.LUT R17, R17, UR9, RZ, 0x3c, !PT ;  /* 0x0000000911117c12 */ /* 0x000fe2000f8e3cff */
[----:B------:R-:W-:Y:S02]  /*1b80*/  UIADD3 UR16, UPT, UPT, UR16, 0x5400, URZ ;  /* 0x0000540010107890 */ /* 0x000fe4000fffe0ff */
[----:B------:R-:W-:Y:S01]  /*1b90*/  UIADD3.X UR33, UPT, UPT, URZ, UR25, URZ, UP1, !UPT ;  /* 0x00000019ff217290 */ /* 0x000fe20008ffe4ff */
[----:B-1----:R-:W-:Y:S01]  /*1ba0*/  SHF.L.U32 R2, R17, 0x1f, RZ ;  /* 0x0000001f11027819 */ /* 0x002fe200000006ff */
[----:B------:R-:W-:Y:S02]  /*1bb0*/  UIMAD UR5, UR6, 0x6000, UR4 ;  /* 0x00006000060578a4 */ /* 0x000fe4000f8e0204 */
[----:B------:R-:W-:Y:S01]  /*1bc0*/  UIADD3 UR30, UP0, UPT, UR24, 0x180, URZ ;  /* 0x00000180181e7890 */ /* 0x000fe2000ff1e0ff */
[----:B------:R1:W1:Y:S01]  /*1bd0*/  SYNCS.PHASECHK.TRANS64.TRYWAIT P0, [UR8+0x30], R2 ;  /* 0x00003002ff0075a7 */ /* 0x0002620008001108 */
[----:B------:R-:W-:Y:S01]  /*1be0*/  UIADD3 UR8, UPT, UPT, UR5, 0x11400, URZ ;  /* 0x0001140005087890 */ /* 0x000fe2000fffe0ff */
[----:B------:R-:W-:Y:S01]  /*1bf0*/  UMOV UR28, 0x0 ;  /* 0x00000000001c7882 */ /* 0x000fe20000000000 */
[----:B------:R-:W-:Y:S01]  /*1c00*/  UMOV UR29, 0x10000000 ;  /* 0x10000000001d7882 */ /* 0x000fe20000000000 */
[----:B------:R-:W-:Y:S01]  /*1c10*/  UMOV UR19, UR35 ;  /* 0x0000002300137c82 */ /* 0x000fe20008000000 */
[----:B------:R-:W-:Y:S01]  /*1c20*/  UMOV UR20, UR36 ;  /* 0x0000002400147c82 */ /* 0x000fe20008000000 */
[----:B------:R-:W-:Y:S01]  /*1c30*/  UIADD3.X UR31, UPT, UPT, URZ, UR25, URZ, UP0, !UPT ;  /* 0x00000019ff1f7290 */ /* 0x000fe200087fe4ff */
[----:B------:R1:W-:Y:S01]  /*1c40*/  UTMALDG.3D [UR16], [UR32], desc[UR28] ;  /* 0x00001c10200075b4 */ /* 0x0003e20008011000 */
[----:B------:R-:W-:Y:S01]  /*1c50*/  UIADD3 UR23, UPT, UPT, UR23, 0x1, URZ ;  /* 0x0000000117177890 */ /* 0x000fe2000fffe0ff */
[----:B------:R-:W-:Y:S01]  /*1c60*/  UMOV UR12, UR36 ;  /* 0x00000024000c7c82 */ /* 0x000fe20008000000 */
[----:B------:R-:W-:Y:S01]  /*1c70*/  UMOV UR9, UR17 ;  /* 0x0000001100097c82 */ /* 0x000fe20008000000 */
[----:B------:R-:W-:Y:S01]  /*1c80*/  UMOV UR10, UR18 ;  /* 0x00000012000a7c82 */ /* 0x000fe20008000000 */
[----:B------:R-:W-:Y:S03]  /*1c90*/  UISETP.NE.AND UP0, UPT, UR23, UR26, UPT ;  /* 0x0000001a1700728c */ /* 0x000fe6000bf05270 */
[----:B------:R1:W-:Y:S01]  /*1ca0*/  UTMALDG.3D [UR8], [UR30], desc[UR28] ;  /* 0x00001c081e0075b4 */ /* 0x0003e20008011000 */
[----:B------:R-:W-:Y:S05]  /*1cb0*/  UMOV UR6, UR13 ;  /* 0x0000000d00067c82 */ /* 0x000fea0008000000 */
[----:B------:R-:W-:Y:S05]  /*1cc0*/  BRA.U UP0, `(.L_x_31) ;  /* 0xfffffffd005c7547 */ /* 0x000fea000b83ffff */
.L_x_26:
[C---:B-1----:R-:W-:Y:S01]  /*1cd0*/  LEA R2, R16.reuse, UR4, 0x3 ;  /* 0x0000000410027c11 */ /* 0x042fe2000f8e18ff */
[----:B------:R-:W-:Y:S01]  /*1ce0*/  NOP ;  /* 0x0000000000007918 */ /* 0x000fe20000000000 */
[----:B--2---:R-:W-:Y:S02]  /*1cf0*/  SHF.L.U32 R3, R13, 0x1f, RZ ;  /* 0x0000001f0d037819 */ /* 0x004fe400000006ff */
[----:B------:R-:W-:Y:S02]  /*1d00*/  LEA R4, R16, UR4, 0x4 ;  /* 0x0000000410047c11 */ /* 0x000fe4000f8e20ff */
[----:B------:R-:W1:Y:S02]  /*1d10*/  SYNCS.PHASECHK.TRANS64.TRYWAIT P0, [R2+URZ+0xa0], R3 ;  /* 0x0000a003020075a7 */ /* 0x000e6400080011ff */
[----:B-1----:R-:W-:Y:S05]  /*1d20*/  @!P0 BRA `(.L_x_32) ;  /* 0x0000006400c48947 */ /* 0x002fea0003800000 */
.L_x_125:
[----:B------:R-:W2:Y:S01]  /*1d30*/  LDS.128 R4, [R4+0x130] ;  /* 0x0001300004047984 */ /* 0x000ea20000000c00 */
[----:B---3--:R-:W-:Y:S01]  /*1d40*/  ISETP.GE.AND P0, PT, R37, 0x1, PT ;  /* 0x000000012500780c */ /* 0x008fe20003f06270 */
[----:B-1----:R-:W-:Y:S01]  /*1d50*/  VIADD R2, R2, 0xb0 ;  /* 0x000000b002027836 */ /* 0x002fe20000000000 */
[----:B------:R-:W-:Y:S01]  /*1d60*/  @!PT LDS RZ, [RZ] ;  /* 0x00000000fffff984 */ /* 0x000fe20000000800 */
[----:B------:R-:W-:Y:S01]  /*1d70*/  @!PT LDS RZ, [RZ] ;  /* 0x00000000fffff984 */ /* 0x000fe20000000800 */
[----:B------:R-:W-:Y:S01]  /*1d80*/  @!PT LDS RZ, [RZ] ;  /* 0x00000000fffff984 */ /* 0x000fe20000000800 */
[----:B------:R-:W-:Y:S01]  /*1d90*/  @!PT LDS RZ, [RZ] ;  /* 0x00000000fffff984 */ /* 0x000fe20000000800 */
[----:B------:R1:W-:Y:S06]  /*1da0*/  MEMBAR.ALL.CTA ;  /* 0x0000000000007992 */ /* 0x0003ec0000008000 */
[----:B-1----:R-:W1:Y:S01]  /*1db0*/  FENCE.VIEW.ASYNC.S ;  /* 0x00000000000073c6 */ /* 0x002e620000000000 */
[----:B------:R-:W-:-:S04]  /*1dc0*/  PRMT R2, RZ, 0x654, R2 ;  /* 0x00000654ff027816 */ /* 0x000fc80000000002 */
[----:B-1----:R1:W-:Y:S01]  /*1dd0*/  SYNCS.ARRIVE.TRANS64.RED.A1T0 RZ, [R2+URZ], RZ ;  /* 0x000000ff02ff79a7 */ /* 0x0023e200081004ff */
[----:B--2---:R-:W-:-:S13]  /*1de0*/  LOP3.LUT P2, RZ, R6, 0x1, RZ, 0xc0, !PT ;  /* 0x0000000106ff7812 */ /* 0x004fda000784c0ff */
[----:B------:R-:W-:Y:S01]  /*1df0*/  @P2 SHF.R.U32.HI R3, RZ, 0x10, R5 ;  /* 0x00000010ff032819 */ /* 0x000fe20000011605 */
[----:B------:R-:W-:Y:S01]  /*1e00*/  VOTEU.ANY UP0, P2 ;  /* 0x0000000000ff7886 */ /* 0x000fe20001000100 */
[----:B------:R-:W-:Y:S02]  /*1e10*/  @P2 MOV R10, R4 ;  /* 0x00000004000a2202 */ /* 0x000fe40000000f00 */
[----:B------:R-:W-:Y:S02]  /*1e20*/  @P2 R2UR.BROADCAST UR5, R3 ;  /* 0x00000000030522ca */ /* 0x000fe400008e0000 */
[----:B------:R-:W-:-:S11]  /*1e30*/  @P2 LOP3.LUT R9, R5, 0xffff, RZ, 0xc0, !PT ;  /* 0x0000ffff05092812 */ /* 0x000fd600078ec0ff */
[----:B------:R-:W-:Y:S01]  /*1e40*/  @UP0 UMOV UR36, UR5 ;  /* 0x0000000500240c82 */ /* 0x000fe20008000000 */
[----:B-1----:R-:W-:Y:S05]  /*1e50*/  @!P0 BRA `(.L_x_33) ;  /* 0x0000000000b88947 */ /* 0x002fea0003800000 */
[----:B------:R-:W4:Y:S01]  /*1e60*/  LDC.64 R4, c[0x0][0xb18] ;  /* 0x0002c600ff047b82 */ /* 0x000f220000000a00 */
[----:B------:R-:W-:-:S07]  /*1e70*/  ISETP.NE.AND P3, PT, R37, 0x1, PT ;  /* 0x000000012500780c */ /* 0x000fce0003f65270 */
[----:B------:R-:W1:Y:S08]  /*1e80*/  LDC.64 R6, c[0x0][0xb10] ;  /* 0x0002c400ff067b82 */ /* 0x000e700000000a00 */
[----:B------:R-:W2:Y:S08]  /*1e90*/  LDC R14, c[0x0][0xb20] ;  /* 0x0002c800ff0e7b82 */ /* 0x000eb00000000800 */
[----:B------:R-:W3:Y:S01]  /*1ea0*/  LDC R15, c[0x0][0xb0c] ;  /* 0x0002c300ff0f7b82 */ /* 0x000ee20000000800 */
[----:B----4-:R-:W-:Y:S01]  /*1eb0*/  IMAD.HI.U32 R19, R0, R5, RZ ;  /* 0x0000000500137227 */ /* 0x010fe200078e00ff */
[----:B------:R-:W-:-:S03]  /*1ec0*/  ISETP.NE.AND P0, PT, R4, 0x1, PT ;  /* 0x000000010400780c */ /* 0x000fc60003f05270 */
[----:B------:R-:W-:-:S03]  /*1ed0*/  IMAD.HI.U32 R5, R9, R5, RZ ;  /* 0x0000000509057227 */ /* 0x000fc600078e00ff */
[----:B------:R-:W4:Y:S01]  /*1ee0*/  LDC.64 R2, c[0x0][0xb28] ;  /* 0x0002ca00ff027b82 */ /* 0x000f220000000a00 */
[----:B-1----:R-:W-:-:S04]  /*1ef0*/  IMAD.HI.U32 R20, R8, R6, RZ ;  /* 0x0000000608147227 */ /* 0x002fc800078e00ff */
[----:B------:R-:W-:Y:S01]  /*1f00*/  IMAD.HI.U32 R21, R10, R6, RZ ;  /* 0x000000060a157227 */ /* 0x000fe200078e00ff */
[----:B------:R-:W-:Y:S02]  /*1f10*/  SHF.R.U32.HI R20, RZ, R7, R20 ;  /* 0x00000007ff147219 */ /* 0x000fe40000011614 */
[-C--:B--2---:R-:W-:Y:S02]  /*1f20*/  SHF.R.U32.HI R19, RZ, R14.reuse, R19 ;  /* 0x0000000eff137219 */ /* 0x084fe40000011613 */
[----:B------:R-:W-:Y:S02]  /*1f30*/  SHF.R.U32.HI R5, RZ, R14, R5 ;  /* 0x0000000eff057219 */ /* 0x000fe40000011605 */
[----:B------:R-:W-:Y:S02]  /*1f40*/  SEL R19, R0, R19, !P0 ;  /* 0x0000001300137207 */ /* 0x000fe40004000000 */
[----:B------:R-:W-:Y:S02]  /*1f50*/  SHF.R.U32.HI R21, RZ, R7, R21 ;  /* 0x00000007ff157219 */ /* 0x000fe40000011615 */
[----:B---3--:R-:W-:-:S02]  /*1f60*/  ISETP.NE.AND P1, PT, R15, 0x1, PT ;  /* 0x000000010f00780c */ /* 0x008fc40003f25270 */
[----:B------:R-:W-:Y:S02]  /*1f70*/  SEL R5, R9, R5, !P0 ;  /* 0x0000000509057207 */ /* 0x000fe40004000000 */
[----:B------:R-:W-:Y:S02]  /*1f80*/  SEL R20, R8, R20, !P1 ;  /* 0x0000001408147207 */ /* 0x000fe40004800000 */
[----:B------:R-:W-:Y:S01]  /*1f90*/  SEL R21, R10, R21, !P1 ;  /* 0x000000150a157207 */ /* 0x000fe20004800000 */
[----:B----4-:R-:W-:-:S04]  /*1fa0*/  IMAD.HI.U32 R18, R19, R2, RZ ;  /* 0x0000000213127227 */ /* 0x010fc800078e00ff */
        /* <DEDUP_REMOVED lines=10> */
[----:B------:R-:W-:-:S04]  /*2050*/  @!P0 IMAD.HI.U32 R7, R21, R2, RZ ;  /* 0x0000000215078227 */ /* 0x000fc800078e00ff */
[----:B------:R-:W-:Y:S01]  /*2060*/  IMAD.MOV R2, RZ, RZ, -R6 ;  /* 0x000000ffff027224 */ /* 0x000fe200078e0a06 */
[----:B------:R-:W-:Y:S02]  /*2070*/  @!P0 SHF.R.U32.HI R3, RZ, R3, R7 ;  /* 0x00000003ff038219 */ /* 0x000fe40000011607 */
[----:B------:R-:W-:Y:S01]  /*2080*/  IADD3 R7, PT, PT, -R5, RZ, RZ ;  /* 0x000000ff05077210 */ /* 0x000fe20007ffe1ff */
[----:B------:R-:W-:Y:S01]  /*2090*/  IMAD R2, R37, R2, R5 ;  /* 0x0000000225027224 */ /* 0x000fe200078e0205 */
        /* <DEDUP_REMOVED lines=10> */
.L_x_33:
[----:B------:R-:W1:Y:S02]  /*2140*/  LDCU UR5, c[0x0][0xb30] ;  /* 0x00016600ff0577ac */ /* 0x000e640008000800 */
[----:B-1----:R-:W-:-:S09]  /*2150*/  UISETP.NE.AND UP0, UPT, UR5, 0x1, UPT ;  /* 0x000000010500788c */ /* 0x002fd2000bf05270 */
[----:B------:R-:W-:Y:S05]  /*2160*/  BRA.U UP0, `(.L_x_34) ;  /* 0x0000000100407547 */ /* 0x000fea000b800000 */
[----:B------:R-:W1:Y:S08]  /*2170*/  LDC.64 R4, c[0x0][0xb10] ;  /* 0x0002c400ff047b82 */ /* 0x000e700000000a00 */
[----:B------:R-:W2:Y:S08]  /*2180*/  LDC.64 R2, c[0x0][0xb18] ;  /* 0x0002c600ff027b82 */ /* 0x000eb00000000a00 */
[----:B------:R-:W3:Y:S08]  /*2190*/  LDC R6, c[0x0][0xb20] ;  /* 0x0002c800ff067b82 */ /* 0x000ef00000000800 */
[----:B------:R-:W4:Y:S01]  /*21a0*/  LDC R7, c[0x0][0xb0c] ;  /* 0x0002c300ff077b82 */ /* 0x000f220000000800 */
[----:B-1----:R-:W-:-:S05]  /*21b0*/  IMAD.HI.U32 R4, R10, R4, RZ ;  /* 0x000000040a047227 */ /* 0x002fca00078e00ff */
[----:B------:R-:W-:Y:S01]  /*21c0*/  SHF.R.U32.HI R4, RZ, R5, R4 ;  /* 0x00000005ff047219 */ /* 0x000fe20000011604 */
[----:B--2---:R-:W-:Y:S01]  /*21d0*/  IMAD.HI.U32 R3, R9, R3, RZ ;  /* 0x0000000309037227 */ /* 0x004fe200078e00ff */
[----:B------:R-:W-:-:S04]  /*21e0*/  ISETP.NE.AND P0, PT, R2, 0x1, PT ;  /* 0x000000010200780c */ /* 0x000fc80003f05270 */
[----:B---3--:R-:W-:-:S04]  /*21f0*/  SHF.R.U32.HI R3, RZ, R6, R3 ;  /* 0x00000006ff037219 */ /* 0x008fc80000011603 */
[----:B------:R-:W-:Y:S02]  /*2200*/  SEL R3, R9, R3, !P0 ;  /* 0x0000000309037207 */ /* 0x000fe40004000000 */
[----:B----4-:R-:W-:-:S04]  /*2210*/  ISETP.NE.AND P1, PT, R7, 0x1, PT ;  /* 0x000000010700780c */ /* 0x010fc80003f25270 */
[----:B------:R-:W-:-:S05]  /*2220*/  SEL R4, R10, R4, !P1 ;  /* 0x000000040a047207 */ /* 0x000fca0004800000 */
[----:B------:R-:W-:Y:S02]  /*2230*/  IMAD.IADD R5, R3, 0x1, -R4 ;  /* 0x0000000103057824 */ /* 0x000fe400078e0a04 */
[----:B------:R-:W-:Y:S02]  /*2240*/  IMAD.IADD R3, R4, 0x1, -R3 ;  /* 0x0000000104037824 */ /* 0x000fe400078e0a03 */
[----:B------:R-:W-:Y:S02]  /*2250*/  IMAD R10, R5, R7, R10 ;  /* 0x00000007050a7224 */ /* 0x000fe400078e020a */
[----:B------:R-:W-:-:S07]  /*2260*/  IMAD R9, R3, R2, R9 ;  /* 0x0000000203097224 */ /* 0x000fce00078e0209 */
.L_x_34:
[----:B------:R-:W-:Y:S01]  /*2270*/  VIADD R16, R16, 0x1 ;  /* 0x0000000110107836 */ /* 0x000fe20000000000 */
[----:B------:R-:W-:Y:S01]  /*2280*/  PLOP3.LUT P1, PT, PT, PT, PT, 0x80, 0x8 ;  /* 0x000000000008781c */ /* 0x000fe20003f2f070 */
[----:B------:R-:W-:Y:S02]  /*2290*/  IMAD.IADD R15, R10, 0x1, R97 ;  /* 0x000000010a0f7824 */ /* 0x000fe400078e0261 */
[----:B------:R-:W-:Y:S01]  /*22a0*/  IMAD.IADD R14, R9, 0x1, R96 ;  /* 0x00000001090e7824 */ /* 0x000fe200078e0260 */
[----:B------:R-:W-:-:S04]  /*22b0*/  ISETP.NE.AND P0, PT, R16, 0x2, PT ;  /* 0x000000021000780c */ /* 0x000fc80003f05270 */
[----:B------:R-:W-:Y:S02]  /*22c0*/  SEL R2, RZ, 0x1, P0 ;  /* 0x00000001ff027807 */ /* 0x000fe40000000000 */
[----:B------:R-:W-:Y:S02]  /*22d0*/  SEL R16, R16, RZ, P0 ;  /* 0x000000ff10107207 */ /* 0x000fe40000000000 */
[----:B------:R-:W-:Y:S01]  /*22e0*/  LOP3.LUT R13, R13, R2, RZ, 0x3c, !PT ;  /* 0x000000020d0d7212 */ /* 0x000fe200078e3cff */
[----:B------:R-:W-:Y:S06]  /*22f0*/  @P2 BRA `(.L_x_35) ;  /* 0xfffffff000982947 */ /* 0x000fec000383ffff */
[----:B------:R-:W-:Y:S01]  /*2300*/  UIADD3 UR4, UPT, UPT, UR4, 0x30, URZ ;  /* 0x0000003004047890 */ /* 0x000fe2000fffe0ff */
[----:B------:R-:W-:-:S03]  /*2310*/  SHF.L.U32 R2, R17, 0x1f, RZ ;  /* 0x0000001f11027819 */ /* 0x000fc600000006ff */
[----:B------:R-:W-:-:S09]  /*2320*/  ULEA UR5, UR13, UR4, 0x3 ;  /* 0x000000040d057291 */ /* 0x000fd2000f8e18ff */
[----:B------:R-:W1:Y:S02]  /*2330*/  SYNCS.PHASECHK.TRANS64.TRYWAIT P0, [UR5], R2 ;  /* 0x00000002ff0075a7 */ /* 0x000e640008001105 */
[----:B-1----:R-:W-:Y:S05]  /*2340*/  @!P0 BRA `(.L_x_36) ;  /* 0x0000006000508947 */ /* 0x002fea0003800000 */
.L_x_127:
[----:B------:R-:W-:-:S04]  /*2350*/  UIADD3 UR6, UPT, UPT, UR13, 0x1, URZ ;  /* 0x000000010d067890 */ /* 0x000fc8000fffe0ff */
[----:B------:R-:W-:-:S04]  /*2360*/  UISETP.NE.AND UP0, UPT, UR6, 0x6, UPT ;  /* 0x000000060600788c */ /* 0x000fc8000bf05270 */
[----:B------:R-:W-:Y:S02]  /*2370*/  USEL UR7, URZ, 0x1, UP0 ;  /* 0x00000001ff077887 */ /* 0x000fe40008000000 */
[----:B------:R-:W-:-:S04]  /*2380*/  USEL UR6, UR6, URZ, UP0 ;  /* 0x000000ff06067287 */ /* 0x000fc80008000000 */
[----:B------:R-:W-:Y:S01]  /*2390*/  ULEA UR5, UR6, UR4, 0x3 ;  /* 0x0000000406057291 */ /* 0x000fe2000f8e18ff */
[----:B-1----:R-:W-:-:S04]  /*23a0*/  LOP3.LUT R2, R17, UR7, RZ, 0x3c, !PT ;  /* 0x0000000711027c12 */ /* 0x002fc8000f8e3cff */
[----:B------:R-:W-:-:S04]  /*23b0*/  SHF.L.U32 R3, R2, 0x1f, RZ ;  /* 0x0000001f02037819 */ /* 0x000fc800000006ff */
[----:B------:R-:W1:Y:S02]  /*23c0*/  SYNCS.PHASECHK.TRANS64.TRYWAIT P0, [UR5], R3 ;  /* 0x00000003ff0075a7 */ /* 0x000e640008001105 */
[----:B-1----:R-:W-:Y:S05]  /*23d0*/  @!P0 BRA `(.L_x_37) ;  /* 0x0000006000448947 */ /* 0x002fea0003800000 */
.L_x_129:
[----:B------:R-:W-:-:S04]  /*23e0*/  UIADD3 UR6, UPT, UPT, UR6, 0x1, URZ ;  /* 0x0000000106067890 */ /* 0x000fc8000fffe0ff */
[----:B------:R-:W-:-:S04]  /*23f0*/  UISETP.NE.AND UP0, UPT, UR6, 0x6, UPT ;  /* 0x000000060600788c */ /* 0x000fc8000bf05270 */
[----:B------:R-:W-:Y:S02]  /*2400*/  USEL UR7, URZ, 0x1, UP0 ;  /* 0x00000001ff077887 */ /* 0x000fe40008000000 */
[----:B------:R-:W-:-:S04]  /*2410*/  USEL UR6, UR6, URZ, UP0 ;  /* 0x000000ff06067287 */ /* 0x000fc80008000000 */
[----:B------:R-:W-:Y:S01]  /*2420*/  ULEA UR5, UR6, UR4, 0x3 ;  /* 0x0000000406057291 */ /* 0x000fe2000f8e18ff */
[----:B------:R-:W-:-:S04]  /*2430*/  LOP3.LUT R2, R2, UR7, RZ, 0x3c, !PT ;  /* 0x0000000702027c12 */ /* 0x000fc8000f8e3cff */
[----:B-1----:R-:W-:-:S04]  /*2440*/  SHF.L.U32 R3, R2, 0x1f, RZ ;  /* 0x0000001f02037819 */ /* 0x002fc800000006ff */
[----:B------:R-:W1:Y:S02]  /*2450*/  SYNCS.PHASECHK.TRANS64.TRYWAIT P0, [UR5], R3 ;  /* 0x00000003ff0075a7 */ /* 0x000e640008001105 */
[----:B-1----:R-:W-:Y:S05]  /*2460*/  @!P0 BRA `(.L_x_38) ;  /* 0x0000006000388947 */ /* 0x002fea0003800000 */
.L_x_131:
        /* <DEDUP_REMOVED lines=9> */
.L_x_133:
        /* <DEDUP_REMOVED lines=9> */
.L_x_135:
[----:B------:R-:W-:-:S04]  /*2590*/  UIADD3 UR6, UPT, UPT, UR6, 0x1, URZ ;  /* 0x0000000106067890 */ /* 0x000fc8000fffe0ff */
[----:B------:R-:W-:-:S04]  /*25a0*/  UISETP.NE.AND UP0, UPT, UR6, 0x6, UPT ;  /* 0x000000060600788c */ /* 0x000fc8000bf05270 */
[----:B------:R-:W-:Y:S02]  /*25b0*/  USEL UR5, URZ, 0x1, UP0 ;  /* 0x00000001ff057887 */ /* 0x000fe40008000000 */
[----:B------:R-:W-:-:S04]  /*25c0*/  USEL UR6, UR6, URZ, UP0 ;  /* 0x000000ff06067287 */ /* 0x000fc80008000000 */
[----:B------:R-:W-:Y:S01]  /*25d0*/  ULEA UR6, UR6, UR4, 0x3 ;  /* 0x0000000406067291 */ /* 0x000fe2000f8e18ff */
[----:B------:R-:W-:-:S04]  /*25e0*/  LOP3.LUT R2, R2, UR5, RZ, 0x3c, !PT ;  /* 0x0000000502027c12 */ /* 0x000fc8000f8e3cff */
[----:B------:R-:W-:Y:S01]  /*25f0*/  SHF.L.U32 R2, R2, 0x1f, RZ ;  /* 0x0000001f02027819 */ /* 0x000fe200000006ff */
[----:B-1--4-:R-:W-:-:S07]  /*2600*/  IMAD.U32 R0, RZ, RZ, UR6 ;  /* 0x00000006ff007e24 */ /* 0x012fce000f8e00ff */
.L_x_41:
[----:B-1----:R1:W2:Y:S02]  /*2610*/  SYNCS.PHASECHK.TRANS64.TRYWAIT P0, [R0+URZ], R2 ;  /* 0x00000002000075a7 */ /* 0x0022a400080011ff */
[----:B--2---:R-:W-:Y:S05]  /*2620*/  @!P0 NANOSLEEP.SYNCS 0x989680 ;  /* 0x009896800000895d */ /* 0x004fea0003900000 */
[----:B------:R-:W2:Y:S02]  /*2630*/  @!P0 SYNCS.PHASECHK.TRANS64 P0, [R0+URZ], R2 ;  /* 0x00000002000085a7 */ /* 0x000ea400080010ff */
[----:B--2---:R-:W-:Y:S05]  /*2640*/  @P0 EXIT ;  /* 0x000000000000094d */ /* 0x004fea0003800000 */
[----:B------:R-:W-:Y:S05]  /*2650*/  BRA `(.L_x_41) ;  /* 0xfffffffc00ec7947 */ /* 0x000fea000383ffff */
.L_x_17:
[----:B------:R-:W-:-:S04]  /*2660*/  UISETP.NE.AND UP1, UPT, UR37, URZ, UPT ;  /* 0x000000ff2500728c */ /* 0x000fc8000bf25270 */
[----:B------:R-:W-:-:S09]  /*2670*/  UISETP.NE.OR UP1, UPT, UR8, 0x1, UP1 ;  /* 0x000000010800788c */ /* 0x000fd20008f25670 */
[----:B------:R-:W-:Y:S05]  /*2680*/  BRA.U UP1, `(.L_x_42) ;  /* 0x0000000501487547 */ /* 0x000fea000b800000 */
[----:B------:R-:W-:Y:S01]  /*2690*/  ISETP.NE.AND P2, PT, R2, RZ, PT ;  /* 0x000000ff0200720c */ /* 0x000fe20003f45270 */
[----:B------:R-:W-:Y:S01]  /*26a0*/  IMAD.MOV.U32 R12, RZ, RZ, 0x1 ;  /* 0x00000001ff0c7424 */ /* 0x000fe200078e00ff */
[----:B------:R-:W-:Y:S02]  /*26b0*/  CS2R R10, SRZ ;  /* 0x00000000000a7805 */ /* 0x000fe4000001ff00 */
[----:B------:R-:W-:Y:S01]  /*26c0*/  CS2R R8, SRZ ;  /* 0x0000000000087805 */ /* 0x000fe2000001ff00 */
[----:B------:R-:W-:Y:S01]  /*26d0*/  UMOV UR4, 0x400 ;  /* 0x0000040000047882 */ /* 0x000fe20000000000 */
[----:B------:R-:W-:Y:S01]  /*26e0*/  UMOV UR6, URZ ;  /* 0x000000ff00067c82 */ /* 0x000fe20008000000 */
[----:B------:R-:W-:-:S12]  /*26f0*/  ULEA UR37, UR37, UR4, 0x18 ;  /* 0x0000000425257291 */ /* 0x000fd8000f8ec0ff */
.L_x_46:
[----:B------:R-:W-:Y:S02]  /*2700*/  LEA R0, R8, UR37, 0x3 ;  /* 0x0000002508007c11 */ /* 0x000fe4000f8e18ff */
[----:B------:R-:W-:-:S03]  /*2710*/  SHF.L.U32 R4, R9, 0x1f, RZ ;  /* 0x0000001f09047819 */ /* 0x000fc600000006ff */
[----:B------:R-:W-:Y:S01]  /*2720*/  VIADD R5, R0, 0x110 ;  /* 0x0000011000057836 */ /* 0x000fe20000000000 */
[----:B------:R-:W1:Y:S02]  /*2730*/  SYNCS.PHASECHK.TRANS64.TRYWAIT P0, [R0+URZ+0x100], R4 ;  /* 0x00010004000075a7 */ /* 0x000e6400080011ff */
[----:B-1----:R-:W-:Y:S05]  /*2740*/  @!P0 BRA `(.L_x_43) ;  /* 0x0000005c00c88947 */ /* 0x002fea0003800000 */
.L_x_136:
[----:B------:R-:W-:Y:S01]  /*2750*/  ULEA UR5, UR6, UR37, 0x3 ;  /* 0x0000002506057291 */ /* 0x000fe2000f8e18ff */
[----:B-1----:R-:W-:Y:S01]  /*2760*/  PRMT R0, RZ, 0x654, R5 ;  /* 0x00000654ff007816 */ /* 0x002fe20000000005 */
[----:B------:R-:W-:Y:S01]  /*2770*/  @!P2 IMAD.MOV.U32 R4, RZ, RZ, 0x10 ;  /* 0x00000010ff04a424 */ /* 0x000fe200078e00ff */
[----:B------:R-:W-:Y:S01]  /*2780*/  SHF.L.U32 R5, R12, 0x1f, RZ ;  /* 0x0000001f0c057819 */ /* 0x000fe200000006ff */
[----:B------:R-:W-:Y:S01]  /*2790*/  UIADD3 UR4, UPT, UPT, UR5, 0xa0, URZ ;  /* 0x000000a005047890 */ /* 0x000fe2000fffe0ff */
[----:B------:R1:W-:Y:S05]  /*27a0*/  SYNCS.ARRIVE.TRANS64.RED.A1T0 RZ, [R0+URZ], RZ ;  /* 0x000000ff00ff79a7 */ /* 0x0003ea00081004ff */
[----:B------:R-:W-:Y:S01]  /*27b0*/  IMAD.U32 R6, RZ, RZ, UR4 ;  /* 0x00000004ff067e24 */ /* 0x000fe2000f8e00ff */
[----:B------:R-:W2:Y:S04]  /*27c0*/  SYNCS.PHASECHK.TRANS64.TRYWAIT P0, [UR5+0xb0], R5 ;  /* 0x0000b005ff0075a7 */ /* 0x000ea80008001105 */
[----:B------:R-:W-:Y:S01]  /*27d0*/  PRMT R6, R2, 0x654, R6 ;  /* 0x0000065402067816 */ /* 0x000fe20000000006 */
[----:B-12---:R-:W-:Y:S06]  /*27e0*/  @!P0 BRA `(.L_x_44) ;  /* 0x0000005c00b48947 */ /* 0x006fec0003800000 */
.L_x_138:
[----:B------:R-:W-:Y:S01]  /*27f0*/  ULEA UR4, UR6, UR37, 0x4 ;  /* 0x0000002506047291 */ /* 0x000fe2000f8e20ff */
[----:B------:R-:W-:Y:S01]  /*2800*/  SEL R3, R6, R3, !P2 ;  /* 0x0000000306037207 */ /* 0x000fe20005000000 */
[----:B------:R-:W-:Y:S01]  /*2810*/  UIADD3 UR5, UPT, UPT, UR5, 0xa0, URZ ;  /* 0x000000a005057890 */ /* 0x000fe2000fffe0ff */
[----:B-1----:R-:W-:Y:S01]  /*2820*/  LEA R0, R11, UR37, 0x3 ;  /* 0x000000250b007c11 */ /* 0x002fe2000f8e18ff */
[----:B------:R-:W-:Y:S01]  /*2830*/  UIADD3 UR4, UPT, UPT, UR4, 0x130, URZ ;  /* 0x0000013004047890 */ /* 0x000fe2000fffe0ff */
[----:B------:R1:W-:Y:S01]  /*2840*/  @!P2 SYNCS.ARRIVE.TRANS64.RED RZ, [R3+URZ], R4 ;  /* 0x0000000403ffa9a7 */ /* 0x0003e200080004ff */
[----:B------:R-:W-:Y:S01]  /*2850*/  UIADD3 UR6, UPT, UPT, UR6, 0x1, URZ ;  /* 0x0000000106067890 */ /* 0x000fe2000fffe0ff */
[----:B------:R-:W-:-:S03]  /*2860*/  VIADD R8, R8, 0x1 ;  /* 0x0000000108087836 */ /* 0x000fc60000000000 */
[----:B------:R-:W-:Y:S02]  /*2870*/  UISETP.NE.AND UP0, UPT, UR6, 0x2, UPT ;  /* 0x000000020600788c */ /* 0x000fe4000bf05270 */
[----:B------:R-:W-:Y:S01]  /*2880*/  ISETP.NE.AND P0, PT, R8, 0x2, PT ;  /* 0x000000020800780c */ /* 0x000fe20003f05270 */
[----:B------:R-:W-:Y:S06]  /*2890*/  UGETNEXTWORKID.BROADCAST [UR4], [UR5] ;  /* 0x00000000040073ca */ /* 0x000fec0008000100 */
[----:B------:R-:W-:Y:S02]  /*28a0*/  USEL UR4, URZ, 0x1, UP0 ;  /* 0x00000001ff047887 */ /* 0x000fe40008000000 */
[----:B------:R-:W-:-:S04]  /*28b0*/  USEL UR6, UR6, URZ, UP0 ;  /* 0x000000ff06067287 */ /* 0x000fc80008000000 */
[----:B------:R-:W-:Y:S02]  /*28c0*/  LOP3.LUT R12, R12, UR4, RZ, 0x3c, !PT ;  /* 0x000000040c0c7c12 */ /* 0x000fe4000f8e3cff */
[----:B-1----:R-:W-:-:S04]  /*28d0*/  SHF.L.U32 R4, R10, 0x1f, RZ ;  /* 0x0000001f0a047819 */ /* 0x002fc800000006ff */
[----:B------:R-:W1:Y:S02]  /*28e0*/  SYNCS.PHASECHK.TRANS64.TRYWAIT P1, [R0+URZ+0xa0], R4 ;  /* 0x0000a004000075a7 */ /* 0x000e6400080211ff */
[----:B-1----:R-:W-:Y:S05]  /*28f0*/  @!P1 BRA `(.L_x_45) ;  /* 0x0000005c00889947 */ /* 0x002fea0003800000 */
.L_x_139:
[C---:B-1----:R-:W-:Y:S01]  /*2900*/  LEA R4, R11.reuse, UR37, 0x4 ;  /* 0x000000250b047c11 */ /* 0x042fe2000f8e20ff */
[----:B------:R-:W-:Y:S01]  /*2910*/  VIADD R0, R0, 0xb0 ;  /* 0x000000b000007836 */ /* 0x000fe20000000000 */
[----:B------:R-:W-:Y:S01]  /*2920*/  SEL R8, R8, RZ, P0 ;  /* 0x000000ff08087207 */ /* 0x000fe20000000000 */
[----:B------:R-:W-:-:S03]  /*2930*/  VIADD R11, R11, 0x1 ;  /* 0x000000010b0b7836 */ /* 0x000fc60000000000 */
[----:B------:R-:W1:Y:S01]  /*2940*/  LDS.128 R4, [R4+0x130] ;  /* 0x0001300004047984 */ /* 0x000e620000000c00 */
[----:B------:R-:W-:Y:S02]  /*2950*/  PRMT R0, RZ, 0x654, R0 ;  /* 0x00000654ff007816 */ /* 0x000fe40000000000 */
[C---:B------:R-:W-:Y:S01]  /*2960*/  ISETP.NE.AND P1, PT, R11.reuse, 0x2, PT ;  /* 0x000000020b00780c */ /* 0x040fe20003f25270 */
[----:B------:R-:W-:Y:S01]  /*2970*/  @!PT LDS RZ, [RZ] ;  /* 0x00000000fffff984 */ /* 0x000fe20000000800 */
[----:B------:R-:W-:Y:S01]  /*2980*/  @!PT LDS RZ, [RZ] ;  /* 0x00000000fffff984 */ /* 0x000fe20000000800 */
[----:B------:R-:W-:Y:S01]  /*2990*/  @!PT LDS RZ, [RZ] ;  /* 0x00000000fffff984 */ /* 0x000fe20000000800 */
[----:B------:R-:W-:Y:S01]  /*29a0*/  @!PT LDS RZ, [RZ] ;  /* 0x00000000fffff984 */ /* 0x000fe20000000800 */
[----:B------:R2:W-:Y:S06]  /*29b0*/  MEMBAR.ALL.CTA ;  /* 0x0000000000007992 */ /* 0x0005ec0000008000 */
[----:B--2---:R-:W2:Y:S01]  /*29c0*/  FENCE.VIEW.ASYNC.S ;  /* 0x00000000000073c6 */ /* 0x004ea20000000000 */
[----:B------:R-:W-:Y:S01]  /*29d0*/  SEL R11, R11, RZ, P1 ;  /* 0x000000ff0b0b7207 */ /* 0x000fe20000800000 */
[----:B--2---:R2:W-:Y:S01]  /*29e0*/  SYNCS.ARRIVE.TRANS64.RED.A1T0 RZ, [R0+URZ], RZ ;  /* 0x000000ff00ff79a7 */ /* 0x0045e200081004ff */
[----:B-1----:R-:W-:-:S02]  /*29f0*/  LOP3.LUT P3, RZ, R6, 0x1, RZ, 0xc0, !PT ;  /* 0x0000000106ff7812 */ /* 0x002fc4000786c0ff */
[----:B------:R-:W-:-:S04]  /*2a00*/  SEL R4, RZ, 0x1, P1 ;  /* 0x00000001ff047807 */ /* 0x000fc80000800000 */
[----:B------:R-:W-:Y:S02]  /*2a10*/  LOP3.LUT R10, R10, R4, RZ, 0x3c, !PT ;  /* 0x000000040a0a7212 */ /* 0x000fe400078e3cff */
[----:B--2---:R-:W-:-:S04]  /*2a20*/  SEL R0, RZ, 0x1, P0 ;  /* 0x00000001ff007807 */ /* 0x004fc80000000000 */
[----:B------:R-:W-:Y:S01]  /*2a30*/  LOP3.LUT R9, R9, R0, RZ, 0x3c, !PT ;  /* 0x0000000009097212 */ /* 0x000fe200078e3cff */
[----:B------:R-:W-:Y:S06]  /*2a40*/  @P3 BRA `(.L_x_46) ;  /* 0xfffffffc002c3947 */ /* 0x000fec000383ffff */
[----:B------:R-:W-:Y:S01]  /*2a50*/  ULEA UR5, UR6, UR37, 0x3 ;  /* 0x0000002506057291 */ /* 0x000fe2000f8e18ff */
[----:B------:R-:W-:-:S08]  /*2a60*/  SHF.L.U32 R2, R12, 0x1f, RZ ;  /* 0x0000001f0c027819 */ /* 0x000fd000000006ff */
[----:B------:R-:W1:Y:S02]  /*2a70*/  SYNCS.PHASECHK.TRANS64 P0, [UR5+0xb0], R2 ;  /* 0x0000b002ff0075a7 */ /* 0x000e640008001005 */
[----:B-1----:R-:W-:Y:S05]  /*2a80*/  @P0 BRA `(.L_x_47) ;  /* 0x0000000000080947 */ /* 0x002fea0003800000 */
[----:B------:R-:W1:Y:S02]  /*2a90*/  SYNCS.PHASECHK.TRANS64.TRYWAIT P0, [UR5+0xb0], R2 ;  /* 0x0000b002ff0075a7 */ /* 0x000e640008001105 */
[----:B-1----:R-:W-:Y:S05]  /*2aa0*/  @!P0 BRA `(.L_x_48) ;  /* 0x0000005c00308947 */ /* 0x002fea0003800000 */
.L_x_47:
[----:B------:R-:W-:-:S04]  /*2ab0*/  UIADD3 UR4, UPT, UPT, UR6, 0x1, URZ ;  /* 0x0000000106047890 */ /* 0x000fc8000fffe0ff */
[----:B------:R-:W-:-:S04]  /*2ac0*/  UISETP.NE.AND UP0, UPT, UR4, 0x2, UPT ;  /* 0x000000020400788c */ /* 0x000fc8000bf05270 */
[----:B------:R-:W-:Y:S02]  /*2ad0*/  USEL UR7, URZ, 0x1, UP0 ;  /* 0x00000001ff077887 */ /* 0x000fe40008000000 */
[----:B------:R-:W-:-:S04]  /*2ae0*/  USEL UR4, UR4, URZ, UP0 ;  /* 0x000000ff04047287 */ /* 0x000fc80008000000 */
[----:B------:R-:W-:Y:S01]  /*2af0*/  ULEA UR4, UR4, UR37, 0x3 ;  /* 0x0000002504047291 */ /* 0x000fe2000f8e18ff */
[----:B-1----:R-:W-:-:S04]  /*2b00*/  LOP3.LUT R2, R12, UR7, RZ, 0x3c, !PT ;  /* 0x000000070c027c12 */ /* 0x002fc8000f8e3cff */
[----:B------:R-:W-:-:S04]  /*2b10*/  SHF.L.U32 R0, R2, 0x1f, RZ ;  /* 0x0000001f02007819 */ /* 0x000fc800000006ff */
[----:B------:R-:W1:Y:S02]  /*2b20*/  SYNCS.PHASECHK.TRANS64 P0, [UR4+0xb0], R0 ;  /* 0x0000b000ff0075a7 */ /* 0x000e640008001004 */
[----:B-1----:R-:W-:Y:S05]  /*2b30*/  @P0 EXIT ;  /* 0x000000000000094d */ /* 0x002fea0003800000 */
[----:B------:R-:W-:Y:S02]  /*2b40*/  SHF.L.U32 R2, R2, 0x1f, RZ ;  /* 0x0000001f02027819 */ /* 0x000fe400000006ff */
[----:B------:R-:W-:-:S07]  /*2b50*/  MOV R0, UR4 ;  /* 0x0000000400007c02 */ /* 0x000fce0008000f00 */
.L_x_49:
[----:B-1----:R1:W2:Y:S02]  /*2b60*/  SYNCS.PHASECHK.TRANS64.TRYWAIT P0, [R0+URZ+0xb0], R2 ;  /* 0x0000b002000075a7 */ /* 0x0022a400080011ff */
[----:B--2---:R-:W-:Y:S05]  /*2b70*/  @!P0 NANOSLEEP.SYNCS 0x989680 ;  /* 0x009896800000895d */ /* 0x004fea0003900000 */
[----:B------:R-:W2:Y:S02]  /*2b80*/  @!P0 SYNCS.PHASECHK.TRANS64 P0, [R0+URZ+0xb0], R2 ;  /* 0x0000b002000085a7 */ /* 0x000ea400080010ff */
[----:B--2---:R-:W-:Y:S05]  /*2b90*/  @P0 EXIT ;  /* 0x000000000000094d */ /* 0x004fea0003800000 */
[----:B------:R-:W-:Y:S05]  /*2ba0*/  BRA `(.L_x_49) ;  /* 0xfffffffc00ec7947 */ /* 0x000fea000383ffff */
.L_x_42:
[----:B------:R-:W-:-:S09]  /*2bb0*/  UISETP.NE.AND UP1, UPT, UR8, URZ, UPT ;  /* 0x000000ff0800728c */ /* 0x000fd2000bf25270 */
[----:B------:R-:W-:Y:S05]  /*2bc0*/  BRA.U UP1, `(.L_x_50) ;  /* 0x0000000d01c87547 */ /* 0x000fea000b800000 */
[----:B------:R-:W-:Y:S01]  /*2bd0*/  UMOV UR4, 0x40 ;  /* 0x0000004000047882 */ /* 0x000fe20000000000 */
[----:B------:R-:W-:Y:S01]  /*2be0*/  NOP ;  /* 0x0000000000007918 */ /* 0x000fe20000000000 */
[----:B------:R-:W-:Y:S01]  /*2bf0*/  ULEA UR4, UR37, UR4, 0x18 ;  /* 0x0000000425047291 */ /* 0x000fe2000f8ec0ff */
[----:B------:R-:W-:Y:S02]  /*2c00*/  UMOV UR5, 0x400 ;  /* 0x0000040000057882 */ /* 0x000fe40000000000 */
[----:B------:R-:W-:-:S06]  /*2c10*/  ULEA UR37, UR37, UR5, 0x18 ;  /* 0x0000000525257291 */ /* 0x000fcc000f8ec0ff */
[----:B------:R-:W1:Y:S02]  /*2c20*/  LDS.U8 R0, [UR4+0x1c] ;  /* 0x00001c04ff007984 */ /* 0x000e640008000000 */
[----:B-1----:R-:W-:-:S13]  /*2c30*/  ISETP.NE.AND P0, PT, R0, RZ, PT ;  /* 0x000000ff0000720c */ /* 0x002fda0003f05270 */
[----:B------:R-:W-:Y:S05]  /*2c40*/  @P0 BRA `(.L_x_51) ;  /* 0x0000000000580947 */ /* 0x000fea0003800000 */
[----:B------:R-:W-:-:S13]  /*2c50*/  ELECT P0, URZ, PT ;  /* 0x0000000000ff782f */ /* 0x000fda0003800000 */
[----:B------:R-:W-:Y:S05]  /*2c60*/  @!P0 BRA `(.L_x_52) ;  /* 0x0000000000608947 */ /* 0x000fea0003800000 */
[----:B------:R-:W-:Y:S01]  /*2c70*/  UMOV UR5, 0x10 ;  /* 0x0000001000057882 */ /* 0x000fe20000000000 */
[----:B------:R-:W-:Y:S01]  /*2c80*/  HFMA2 R0, -RZ, RZ, 0, 5.9604644775390625e-08 ;  /* 0x00000001ff007431 */ /* 0x000fe200000001ff */
[----:B------:R-:W-:-:S03]  /*2c90*/  MOV R2, 0xffff ;  /* 0x0000ffff00027802 */ /* 0x000fc60000000f00 */
[----:B------:R-:W-:Y:S04]  /*2ca0*/  DEPBAR.LE SB1, 0x36 ;  /* 0x00009d800000791a */ /* 0x000fe80000000000 */
[----:B------:R-:W1:Y:S02]  /*2cb0*/  UTCATOMSWS.FIND_AND_SET.ALIGN UP0, UR5, UR5 ;  /* 0x00000005000575e3 */ /* 0x000e640008000800 */
[----:B-1----:R-:W-:Y:S01]  /*2cc0*/  MOV R3, UR5 ;  /* 0x0000000500037c02 */ /* 0x002fe20008000f00 */
[----:B------:R-:W-:Y:S06]  /*2cd0*/  BRA.U UP0, `(.L_x_53) ;  /* 0x0000000100187547 */ /* 0x000fec000b800000 */
.L_x_54:
[----:B------:R-:W-:Y:S05]  /*2ce0*/  NANOSLEEP 0x64 ;  /* 0x000000640000795d */ /* 0x000fea0003800000 */
[----:B------:R-:W-:-:S05]  /*2cf0*/  UMOV UR5, 0x10 ;  /* 0x0000001000057882 */ /* 0x000fca0000000000 */
[----:B------:R-:W-:Y:S04]  /*2d00*/  DEPBAR.LE SB1, 0x36 ;  /* 0x00009d800000791a */ /* 0x000fe80000000000 */
[----:B------:R-:W1:Y:S02]  /*2d10*/  UTCATOMSWS.FIND_AND_SET.ALIGN UP0, UR5, UR5 ;  /* 0x00000005000575e3 */ /* 0x000e640008000800 */
[----:B-1----:R-:W-:Y:S01]  /*2d20*/  MOV R3, UR5 ;  /* 0x0000000500037c02 */ /* 0x002fe20008000f00 */
[----:B------:R-:W-:Y:S05]  /*2d30*/  BRA.U !UP0, `(.L_x_54) ;  /* 0xfffffffd08e87547 */ /* 0x000fea000b83ffff */
.L_x_53:
[-C--:B------:R-:W-:Y:S02]  /*2d40*/  SHF.L.U32 R2, R2, R3.reuse, RZ ;  /* 0x0000000302027219 */ /* 0x080fe400000006ff */
[----:B------:R-:W-:Y:S01]  /*2d50*/  SHF.L.U32 R0, R0, R3, RZ ;  /* 0x0000000300007219 */ /* 0x000fe200000006ff */
[----:B------:R-:W-:Y:S02]  /*2d60*/  IMAD.SHL.U32 R3, R3, 0x20, RZ ;  /* 0x0000002003037824 */ /* 0x000fe400078e00ff */
[----:B------:R1:W-:Y:S04]  /*2d70*/  ATOMS.OR RZ, [UR4+0x14], R2 ;  /* 0x00001402ffff798c */ /* 0x0003e8000b000004 */
[----:B------:R1:W-:Y:S04]  /*2d80*/  ATOMS.OR RZ, [UR4+0x18], R0 ;  /* 0x00001800ffff798c */ /* 0x0003e8000b000004 */
[----:B------:R1:W-:Y:S01]  /*2d90*/  STS [UR37+0x150], R3 ;  /* 0x00015003ff007988 */ /* 0x0003e20008000825 */
[----:B------:R-:W-:Y:S05]  /*2da0*/  BRA `(.L_x_52) ;  /* 0x0000000000107947 */ /* 0x000fea0003800000 */
.L_x_51:
[----:B------:R-:W-:Y:S02]  /*2db0*/  MOV R0, 0xffffffff ;  /* 0xffffffff00007802 */ /* 0x000fe40000000f00 */
[----:B------:R-:W-:-:S03]  /*2dc0*/  MOV R2, 0x2df0 ;  /* 0x00002df000027802 */ /* 0x000fc60000000f00 */
[----:B------:R1:W-:Y:S04]  /*2dd0*/  STS [UR37+0x150], R0 ;  /* 0x00015000ff007988 */ /* 0x0003e80008000825 */
[----:B-1-3-5:R-:W-:Y:S05]  /*2de0*/  CALL.REL.NOINC `($__internal_1_$__cuda_sm10x_tcgen05_guardrail_trap_phase_invalid_during_alloc) ;  /* 0x0000006000307944 */ /* 0x02afea0003c00000 */
.L_x_52:
[----:B------:R-:W-:Y:S05]  /*2df0*/  WARPSYNC.ALL ;  /* 0x0000000000007948 */ /* 0x000fea0003800000 */
[----:B------:R-:W2:Y:S01]  /*2e00*/  S2UR UR9, SR_CgaCtaId ;  /* 0x00000000000979c3 */ /* 0x000ea20000008800 */
[----:B------:R-:W-:Y:S01]  /*2e10*/  UMOV UR4, 0x400 ;  /* 0x0000040000047882 */ /* 0x000fe20000000000 */
[----:B------:R-:W-:-:S06]  /*2e20*/  NOP ;  /* 0x0000000000007918 */ /* 0x000fcc0000000000 */
[----:B------:R-:W-:Y:S06]  /*2e30*/  BAR.ARV 0x6, 0xa0 ;  /* 0x0182800000007b1d */ /* 0x000fec0000002000 */
[----:B------:R-:W4:Y:S01]  /*2e40*/  LDCU UR5, c[0x0][0x38c] ;  /* 0x00007180ff0577ac */ /* 0x000f220008000800 */
[----:B------:R-:W-:Y:S01]  /*2e50*/  IMAD.MOV.U32 R11, RZ, RZ, 0x1 ;  /* 0x00000001ff0b7424 */ /* 0x000fe200078e00ff */
[----:B------:R-:W-:Y:S01]  /*2e60*/  CS2R R8, SRZ ;  /* 0x0000000000087805 */ /* 0x000fe2000001ff00 */
[----:B------:R-:W-:Y:S01]  /*2e70*/  IMAD.MOV.U32 R10, RZ, RZ, RZ ;  /* 0x000000ffff0a7224 */ /* 0x000fe200078e00ff */
[----:B------:R-:W-:Y:S01]  /*2e80*/  UMOV UR12, URZ ;  /* 0x000000ff000c7c82 */ /* 0x000fe20008000000 */
[----:B------:R-:W-:Y:S01]  /*2e90*/  UMOV UR11, URZ ;  /* 0x000000ff000b7c82 */ /* 0x000fe20008000000 */
[----:B------:R-:W-:Y:S01]  /*2ea0*/  UMOV UR22, 0x0 ;  /* 0x0000000000167882 */ /* 0x000fe20000000000 */
[----:B------:R-:W-:Y:S01]  /*2eb0*/  UMOV UR23, 0x4300010 ;  /* 0x0430001000177882 */ /* 0x000fe20000000000 */
[----:B------:R-:W-:Y:S01]  /*2ec0*/  UMOV UR20, 0x0 ;  /* 0x0000000000147882 */ /* 0x000fe20000000000 */
[----:B------:R-:W-:Y:S01]  /*2ed0*/  UMOV UR21, 0x4300010 ;  /* 0x0430001000157882 */ /* 0x000fe20000000000 */
[----:B--2---:R-:W-:Y:S01]  /*2ee0*/  ULEA UR9, UR9, UR4, 0x18 ;  /* 0x0000000409097291 */ /* 0x004fe2000f8ec0ff */
[----:B------:R-:W2:Y:S03]  /*2ef0*/  LDCU UR4, c[0x0][0x38c] ;  /* 0x00007180ff0477ac */ /* 0x000ea60008000800 */
[----:B------:R-:W-:-:S02]  /*2f00*/  UIADD3 UR10, UPT, UPT, UR9, 0x5400, URZ ;  /* 0x00005400090a7890 */ /* 0x000fc4000fffe0ff */
[----:B----4-:R-:W-:-:S03]  /*2f10*/  UISETP.GE.AND UP3, UPT, UR5, 0x1, UPT ;  /* 0x000000010500788c */ /* 0x010fc6000bf66270 */
[----:B-1----:R-:W1:Y:S01]  /*2f20*/  LDS R0, [UR9+0x150] ;  /* 0x00015009ff007984 */ /* 0x002e620008000800 */
[----:B------:R-:W-:Y:S01]  /*2f30*/  USHF.R.U32.HI UR10, URZ, 0x4, UR10 ;  /* 0x00000004ff0a7899 */ /* 0x000fe2000801160a */
[----:B------:R-:W-:Y:S01]  /*2f40*/  UMOV UR26, 0x0 ;  /* 0x00000000001a7882 */ /* 0x000fe20000000000 */
[----:B------:R-:W-:Y:S02]  /*2f50*/  UMOV UR27, 0x4300010 ;  /* 0x04300010001b7882 */ /* 0x000fe40000000000 */
[----:B------:R-:W-:Y:S01]  /*2f60*/  ULOP3.LUT UR10, UR10, 0x3fff, URZ, 0xc0, !UPT ;  /* 0x00003fff0a0a7892 */ /* 0x000fe2000f8ec0ff */
[----:B------:R-:W-:Y:S01]  /*2f70*/  UMOV UR24, 0x0 ;  /* 0x0000000000187882 */ /* 0x000fe20000000000 */
[----:B------:R-:W-:Y:S02]  /*2f80*/  UMOV UR25, 0x4300010 ;  /* 0x0430001000197882 */ /* 0x000fe40000000000 */
[----:B------:R-:W-:Y:S02]  /*2f90*/  ULOP3.LUT UR10, UR10, 0x10000, URZ, 0xfc, !UPT ;  /* 0x000100000a0a7892 */ /* 0x000fe4000f8efcff */
[----:B--2---:R-:W-:-:S04]  /*2fa0*/  UIADD3 UR4, UPT, UPT, UR4, 0x7f, URZ ;  /* 0x0000007f04047890 */ /* 0x004fc8000fffe0ff */
[----:B------:R-:W-:-:S04]  /*2fb0*/  USHF.R.S32.HI UR8, URZ, 0x1f, UR4 ;  /* 0x0000001fff087899 */ /* 0x000fc80008011404 */
[----:B------:R-:W-:Y:S02]  /*2fc0*/  ULEA.HI UR8, UR8, UR4, URZ, 0x7 ;  /* 0x0000000408087291 */ /* 0x000fe4000f8f38ff */
[----:B------:R-:W-:Y:S02]  /*2fd0*/  UIADD3 UR4, UPT, UPT, UR9, 0x11400, URZ ;  /* 0x0001140009047890 */ /* 0x000fe4000fffe0ff */
[----:B------:R-:W-:Y:S02]  /*2fe0*/  USHF.R.S32.HI UR8, URZ, 0x7, UR8 ;  /* 0x00000007ff087899 */ /* 0x000fe40008011408 */
[----:B------:R-:W-:Y:S02]  /*2ff0*/  USHF.R.U32.HI UR4, URZ, 0x4, UR4 ;  /* 0x00000004ff047899 */ /* 0x000fe40008011604 */
[----:B------:R-:W-:Y:S02]  /*3000*/  UISETP.LT.AND UP0, UPT, UR8, 0x1, UPT ;  /* 0x000000010800788c */ /* 0x000fe4000bf01270 */
[----:B------:R-:W-:-:S02]  /*3010*/  ULOP3.LUT UR4, UR4, 0x3fff, URZ, 0xc0, !UPT ;  /* 0x00003fff04047892 */ /* 0x000fc4000f8ec0ff */
[----:B------:R-:W-:Y:S02]  /*3020*/  USEL UR16, UR8, 0x1, !UP0 ;  /* 0x0000000108107887 */ /* 0x000fe4000c000000 */
[----:B------:R-:W-:Y:S02]  /*3030*/  ULOP3.LUT UR4, UR4, 0x10000, URZ, 0xfc, !UPT ;  /* 0x0001000004047892 */ /* 0x000fe4000f8efcff */
[----:B------:R-:W-:Y:S01]  /*3040*/  UIADD3 UR16, UPT, UPT, -UR16, URZ, URZ ;  /* 0x000000ff10107290 */ /* 0x000fe2000fffe1ff */
[----:B-1----:R-:W-:-:S15]  /*3050*/  R2UR UR13, R0 ;  /* 0x00000000000d72ca */ /* 0x002fde00000e0000 */
.L_x_61:
[----:B------:R-:W-:Y:S02]  /*3060*/  LEA R0, R10, UR9, 0x3 ;  /* 0x000000090a007c11 */ /* 0x000fe4000f8e18ff */
[----:B------:R-:W-:Y:S02]  /*3070*/  SHF.L.U32 R2, R9, 0x1f, RZ ;  /* 0x0000001f09027819 */ /* 0x000fe400000006ff */
[----:B------:R-:W-:Y:S01]  /*3080*/  PLOP3.LUT P0, PT, PT, PT, UP3, 0x80, 0x8 ;  /* 0x000000000008781c */ /* 0x000fe20003f0f038 */
[----:B------:R-:W-:Y:S01]  /*3090*/  VIADD R3, R0, 0xb0 ;  /* 0x000000b000037836 */ /* 0x000fe20000000000 */
[----:B-1----:R-:W1:Y:S02]  /*30a0*/  SYNCS.PHASECHK.TRANS64.TRYWAIT P1, [R0+URZ+0xa0], R2 ;  /* 0x0000a002000075a7 */ /* 0x002e6400080211ff */
[----:B-1--4-:R-:W-:Y:S09]  /*30b0*/  @!P1 BRA `(.L_x_55) ;  /* 0x0000005400c49947 */ /* 0x012ff20003800000 */
.L_x_141:
[----:B------:R-:W-:Y:S01]  /*30c0*/  LEA R4, R10, UR9, 0x4 ;  /* 0x000000090a047c11 */ /* 0x000fe2000f8e20ff */
[----:B------:R-:W-:Y:S01]  /*30d0*/  @UP3 ULEA UR5, UR11, UR9, 0x3 ;  /* 0x000000090b053291 */ /* 0x000fe2000f8e18ff */
[----:B------:R-:W-:Y:S01]  /*30e0*/  PLOP3.LUT P2, PT, PT, PT, PT, 0x80, 0x8 ;  /* 0x000000000008781c */ /* 0x000fe20003f4f070 */
[----:B------:R-:W-:Y:S01]  /*30f0*/  ULEA UR14, UR12, UR9, 0x3 ;  /* 0x000000090c0e7291 */ /* 0x000fe2000f8e18ff */
[----:B------:R-:W-:Y:S01]  /*3100*/  PRMT R3, RZ, 0x654, R3 ;  /* 0x00000654ff037816 */ /* 0x000fe20000000003 */
[----:B------:R-:W-:Y:S01]  /*3110*/  ULEA.HI UR15, UR12, UR12, URZ, 0x1 ;  /* 0x0000000c0c0f7291 */ /* 0x000fe2000f8f08ff */
[----:B------:R-:W2:Y:S01]  /*3120*/  LDS.128 R4, [R4+0x130] ;  /* 0x0001300004047984 */ /* 0x000ea20000000c00 */
[----:B-1----:R-:W-:Y:S02]  /*3130*/  @P0 SHF.L.U32 R2, R8, 0x1f, RZ ;  /* 0x0000001f08020819 */ /* 0x002fe400000006ff */
[----:B------:R-:W-:Y:S01]  /*3140*/  SHF.L.U32 R0, R11, 0x1f, RZ ;  /* 0x0000001f0b007819 */ /* 0x000fe200000006ff */
[----:B------:R-:W-:Y:S01]  /*3150*/  @!PT LDS RZ, [RZ] ;  /* 0x00000000fffff984 */ /* 0x000fe20000000800 */
[----:B------:R-:W-:Y:S01]  /*3160*/  @!PT LDS RZ, [RZ] ;  /* 0x00000000fffff984 */ /* 0x000fe20000000800 */
[----:B------:R-:W-:Y:S01]  /*3170*/  @!PT LDS RZ, [RZ] ;  /* 0x00000000fffff984 */ /* 0x000fe20000000800 */
[----:B------:R-:W-:Y:S01]  /*3180*/  @!PT LDS RZ, [RZ] ;  /* 0x00000000fffff984 */ /* 0x000fe20000000800 */
[----:B------:R1:W-:Y:S06]  /*3190*/  MEMBAR.ALL.CTA ;  /* 0x0000000000007992 */ /* 0x0003ec0000008000 */
[----:B-1----:R-:W1:Y:S02]  /*31a0*/  FENCE.VIEW.ASYNC.S ;  /* 0x00000000000073c6 */ /* 0x002e640000000000 */
[----:B-1----:R1:W-:Y:S01]  /*31b0*/  SYNCS.ARRIVE.TRANS64.RED.A1T0 RZ, [R3+URZ], RZ ;  /* 0x000000ff03ff79a7 */ /* 0x0023e200081004ff */
[----:B------:R1:W4:Y:S01]  /*31c0*/  @P0 SYNCS.PHASECHK.TRANS64.TRYWAIT P2, [UR5], R2 ;  /* 0x00000002ff0005a7 */ /* 0x0003220008041105 */
[----:B------:R-:W-:-:S02]  /*31d0*/  ULOP3.LUT UR5, UR15, 0xffe, URZ, 0xc0, !UPT ;  /* 0x00000ffe0f057892 */ /* 0x000fc4000f8ec0ff */
[----:B------:R-:W-:Y:S01]  /*31e0*/  USHF.R.U32.HI UR15, URZ, 0x1, UR15 ;  /* 0x00000001ff0f7899 */ /* 0x000fe2000801160f */
[----:B--2---:R-:W-:Y:S01]  /*31f0*/  LOP3.LUT P1, RZ, R6, 0x1, RZ, 0xc0, !PT ;  /* 0x0000000106ff7812 */ /* 0x004fe2000782c0ff */
[----:B------:R-:W-:Y:S02]  /*3200*/  UIADD3 UR5, UPT, UPT, -UR5, UR12, URZ ;  /* 0x0000000c05057290 */ /* 0x000fe4000fffe1ff */
[----:B------:R-:W-:-:S04]  /*3210*/  UIMAD UR15, UR15, 0xc0, UR13 ;  /* 0x000000c00f0f78a4 */ /* 0x000fc8000f8e020d */
[----:B------:R-:W-:Y:S01]  /*3220*/  ULEA UR15, UR5, UR15, 0x14 ;  /* 0x0000000f050f7291 */ /* 0x000fe2000f8ea0ff */
[----:B------:R-:W2:Y:S02]  /*3230*/  SYNCS.PHASECHK.TRANS64.TRYWAIT P0, [UR14+0xe0], R0 ;  /* 0x0000e000ff0075a7 */ /* 0x000ea4000800110e */
[----:B-12-4-:R-:W-:Y:S09]  /*3240*/  @!P0 BRA `(.L_x_56) ;  /* 0x0000005400748947 */ /* 0x016ff20003800000 */
.L_x_143:
[----:B------:R-:W-:Y:S01]  /*3250*/  IADD3 R10, PT, PT, R10, 0x1, RZ ;  /* 0x000000010a0a7810 */ /* 0x000fe20007ffe0ff */
[----:B------:R-:W-:Y:S06]  /*3260*/  BRA.U !UP3, `(.L_x_57) ;  /* 0x000000010bc07547 */ /* 0x000fec000b800000 */
[----:B------:R-:W-:Y:S01]  /*3270*/  UPLOP3.LUT UP4, UPT, UPT, UPT, UPT, 0x40, 0x4 ;  /* 0x000000000004789c */ /* 0x000fe20003f8e870 */
[----:B------:R-:W-:Y:S01]  /*3280*/  UMOV UR18, UR16 ;  /* 0x0000001000127c82 */ /* 0x000fe20008000000 */
[----:B------:R-:W-:Y:S01]  /*3290*/  UMOV UR17, UR8 ;  /* 0x0000000800117c82 */ /* 0x000fe20008000000 */
[----:B------:R-:W-:-:S08]  /*32a0*/  UMOV UR5, UR11 ;  /* 0x0000000b00057c82 */ /* 0x000fd00008000000 */
.L_x_60:
[----:B------:R-:W-:Y:S02]  /*32b0*/  UIADD3 UR18, UPT, UPT, UR18, 0x1, URZ ;  /* 0x0000000112127890 */ /* 0x000fe4000fffe0ff */
[----:B--2---:R-:W-:Y:S02]  /*32c0*/  ULEA UR7, UR5, UR9, 0x3 ;  /* 0x0000000905077291 */ /* 0x004fe4000f8e18ff */
[----:B------:R-:W-:Y:S01]  /*32d0*/  UISETP.NE.AND UP0, UPT, UR18, URZ, UPT ;  /* 0x000000ff1200728c */ /* 0x000fe2000bf05270 */
[----:B----4-:R-:W-:Y:S10]  /*32e0*/  @P2 BRA `(.L_x_58) ;  /* 0x00000000000c2947 */ /* 0x010ff40003800000 */
[----:B-1----:R-:W-:Y:S04]  /*32f0*/  SHF.L.U32 R2, R8, 0x1f, RZ ;  /* 0x0000001f08027819 */ /* 0x002fe800000006ff */
[----:B------:R-:W1:Y:S02]  /*3300*/  SYNCS.PHASECHK.TRANS64.TRYWAIT P0, [UR7], R2 ;  /* 0x00000002ff0075a7 */ /* 0x000e640008001107 */
[----:B-1----:R-:W-:Y:S05]  /*3310*/  @!P0 BRA `(.L_x_59) ;  /* 0x0000005400588947 */ /* 0x002fea0003800000 */
.L_x_58:
[----:B------:R-:W-:Y:S01]  /*3320*/  UISETP.NE.AND UP1, UPT, UR17, 0x1, UPT ;  /* 0x000000011100788c */ /* 0x000fe2000bf25270 */
[----:B------:R-:W-:Y:S01]  /*3330*/  PLOP3.LUT P2, PT, PT, PT, PT, 0x80, 0x8 ;  /* 0x000000000008781c */ /* 0x000fe20003f4f070 */
[----:B------:R-:W-:Y:S02]  /*3340*/  UIADD3 UR11, UPT, UPT, UR5, 0x1, URZ ;  /* 0x00000001050b7890 */ /* 0x000fe4000fffe0ff */
[----:B------:R-:W-:Y:S02]  /*3350*/  UIMAD UR6, UR5, 0x600, UR4 ;  /* 0x00000600050678a4 */ /* 0x000fe4000f8e0204 */
[----:B------:R-:W-:Y:S01]  /*3360*/  UISETP.NE.AND UP2, UPT, UR11, 0x6, UPT ;  /* 0x000000060b00788c */ /* 0x000fe2000bf45270 */
[----:B------:R-:W-:Y:S01]  /*3370*/  PLOP3.LUT P0, PT, PT, PT, UP1, 0x80, 0x8 ;  /* 0x000000000008781c */ /* 0x000fe20003f0f018 */
[----:B------:R-:W-:Y:S02]  /*3380*/  UIADD3 UR40, UPT, UPT, UR6, 0x2, URZ ;  /* 0x0000000206287890 */ /* 0x000fe4000fffe0ff */
[----:B------:R-:W-:Y:S02]  /*3390*/  USEL UR28, URZ, 0x1, UP2 ;  /* 0x00000001ff1c7887 */ /* 0x000fe40009000000 */
[----:B------:R-:W-:Y:S02]  /*33a0*/  USEL UR11, UR11, URZ, UP2 ;  /* 0x000000ff0b0b7287 */ /* 0x000fe40009000000 */
[----:B------:R-:W-:Y:S02]  /*33b0*/  UIADD3 UR36, UPT, UPT, UR6, 0x4, URZ ;  /* 0x0000000406247890 */ /* 0x000fe4000fffe0ff */
[----:B------:R-:W-:Y:S01]  /*33c0*/  @UP1 ULEA UR19, UR11, UR9, 0x3 ;  /* 0x000000090b131291 */ /* 0x000fe2000f8e18ff */
[----:B------:R-:W-:Y:S01]  /*33d0*/  LOP3.LUT R8, R8, UR28, RZ, 0x3c, !PT ;  /* 0x0000001c08087c12 */ /* 0x000fe2000f8e3cff */
[----:B------:R-:W-:Y:S02]  /*33e0*/  ULEA UR28, UR5, UR10, 0x9 ;  /* 0x0000000a051c7291 */ /* 0x000fe4000f8e48ff */
[----:B------:R-:W-:Y:S01]  /*33f0*/  UIADD3 UR32, UPT, UPT, UR6, 0x6, URZ ;  /* 0x0000000606207890 */ /* 0x000fe2000fffe0ff */
[----:B-1----:R-:W-:Y:S01]  /*3400*/  @P0 SHF.L.U32 R0, R8, 0x1f, RZ ;  /* 0x0000001f08000819 */ /* 0x002fe200000006ff */
[----:B------:R-:W-:Y:S02]  /*3410*/  UIADD3 UR38, UPT, UPT, UR28, 0x2, URZ ;  /* 0x000000021c267890 */ /* 0x000fe4000fffe0ff */
[----:B------:R-:W-:Y:S01]  /*3420*/  UIADD3 UR34, UPT, UPT, UR28, 0x4, URZ ;  /* 0x000000041c227890 */ /* 0x000fe2000fffe0ff */
[----:B------:R2:W4:Y:S01]  /*3430*/  @P0 SYNCS.PHASECHK.TRANS64.TRYWAIT P2, [UR19], R0 ;  /* 0x00000000ff0005a7 */ /* 0x0005220008041113 */
[----:B------:R-:W-:Y:S02]  /*3440*/  UIADD3 UR30, UPT, UPT, UR28, 0x6, URZ ;  /* 0x000000061c1e7890 */ /* 0x000fe4000fffe0ff */
[----:B------:R-:W-:Y:S02]  /*3450*/  UIADD3 UR19, UPT, UPT, UR7, 0x30, URZ ;  /* 0x0000003007137890 */ /* 0x000fe4000fffe0ff */
[----:B------:R-:W-:Y:S01]  /*3460*/  UIADD3 UR17, UPT, UPT, UR17, -0x1, URZ ;  /* 0xffffffff11117890 */ /* 0x000fe2000fffe0ff */
[----:B------:R-:W-:Y:S01]  /*3470*/  UMOV UR7, 0x40004040 ;  /* 0x4000404000077882 */ /* 0x000fe20000000000 */
[----:B------:R-:W-:Y:S01]  /*3480*/  UMOV UR29, 0x40004040 ;  /* 0x40004040001d7882 */ /* 0x000fe20000000000 */
[----:B------:R-:W-:Y:S01]  /*3490*/  UMOV UR41, 0x40004040 ;  /* 0x4000404000297882 */ /* 0x000fe20000000000 */
[----:B------:R2:W-:Y:S01]  /*34a0*/  UTCQMMA gdesc[UR28], gdesc[UR6], tmem[UR15], tmem[UR22], idesc[UR23], UP4 ;  /* 0x00ff16061c0075ea */ /* 0x0005e2000a00030f */
[----:B------:R-:W-:Y:S01]  /*34b0*/  UPLOP3.LUT UP4, UPT, UPT, UPT, UPT, 0x80, 0x8 ;  /* 0x000000000008789c */ /* 0x000fe20003f8f070 */
[----:B------:R-:W-:Y:S01]  /*34c0*/  UMOV UR39, 0x40004040 ;  /* 0x4000404000277882 */ /* 0x000fe20000000000 */
[----:B------:R-:W-:Y:S01]  /*34d0*/  UMOV UR37, 0x40004040 ;  /* 0x4000404000257882 */ /* 0x000fe20000000000 */
[----:B------:R2:W-:Y:S01]  /*34e0*/  UTCQMMA gdesc[UR38], gdesc[UR40], tmem[UR15], tmem[UR20], idesc[UR21], UPT ;  /* 0x00ff1428260075ea */ /* 0x0005e2000b80030f */
[----:B------:R-:W-:Y:S01]  /*34f0*/  UMOV UR35, 0x40004040 ;  /* 0x4000404000237882 */ /* 0x000fe20000000000 */
[----:B------:R-:W-:Y:S01]  /*3500*/  UMOV UR33, 0x40004040 ;  /* 0x4000404000217882 */ /* 0x000fe20000000000 */
[----:B------:R-:W-:Y:S01]  /*3510*/  UMOV UR31, 0x40004040 ;  /* 0x40004040001f7882 */ /* 0x000fe20000000000 */
[----:B------:R2:W-:Y:S01]  /*3520*/  UTCQMMA gdesc[UR34], gdesc[UR36], tmem[UR15], tmem[UR26], idesc[UR27], UPT ;  /* 0x00ff1a24220075ea */ /* 0x0005e2000b80030f */
[----:B------:R2:W-:Y:S01]  /*3530*/  UTCQMMA gdesc[UR30], gdesc[UR32], tmem[UR15], tmem[UR24], idesc[UR25], UPT ;  /* 0x00ff18201e0075ea */ /* 0x0005e2000b80030f */
[----:B------:R2:W-:Y:S01]  /*3540*/  UTCBAR [UR19], URZ ;  /* 0x000000ff130073e9 */ /* 0x0005e200080000ff */
[----:B------:R-:W-:Y:S01]  /*3550*/  UMOV UR5, UR11 ;  /* 0x0000000b00057c82 */ /* 0x000fe20008000000 */
[----:B------:R-:W-:Y:S05]  /*3560*/  BRA.U UP0, `(.L_x_60) ;  /* 0xfffffffd00507547 */ /* 0x000fea000b83ffff */
.L_x_57:
[----:B------:R-:W-:Y:S01]  /*3570*/  UIADD3 UR12, UPT, UPT, UR12, 0x1, URZ ;  /* 0x000000010c0c7890 */ /* 0x000fe2000fffe0ff */
[C---:B------:R-:W-:Y:S01]  /*3580*/  ISETP.NE.AND P0, PT, R10.reuse, 0x2, PT ;  /* 0x000000020a00780c */ /* 0x040fe20003f05270 */
[----:B------:R-:W-:Y:S02]  /*3590*/  UIADD3 UR14, UPT, UPT, UR14, 0xc0, URZ ;  /* 0x000000c00e0e7890 */ /* 0x000fe4000fffe0ff */
[----:B------:R-:W-:Y:S01]  /*35a0*/  UISETP.NE.AND UP0, UPT, UR12, 0x4, UPT ;  /* 0x000000040c00788c */ /* 0x000fe2000bf05270 */
[----:B-12---:R-:W-:Y:S02]  /*35b0*/  SEL R0, RZ, 0x1, P0 ;  /* 0x00000001ff007807 */ /* 0x006fe40000000000 */
[----:B------:R-:W-:Y:S01]  /*35c0*/  SEL R10, R10, RZ, P0 ;  /* 0x000000ff0a0a7207 */ /* 0x000fe20000000000 */
[----:B------:R-:W-:Y:S01]  /*35d0*/  USEL UR5, URZ, 0x1, UP0 ;  /* 0x00000001ff057887 */ /* 0x000fe20008000000 */
[----:B------:R-:W-:Y:S01]  /*35e0*/  LOP3.LUT R9, R9, R0, RZ, 0x3c, !PT ;  /* 0x0000000009097212 */ /* 0x000fe200078e3cff */
[----:B------:R-:W-:Y:S01]  /*35f0*/  USEL UR12, UR12, URZ, UP0 ;  /* 0x000000ff0c0c7287 */ /* 0x000fe20008000000 */
[----:B------:R1:W-:Y:S03]  /*3600*/  UTCBAR [UR14], URZ ;  /* 0x000000ff0e0073e9 */ /* 0x0003e600080000ff */
[----:B------:R-:W-:Y:S01]  /*3610*/  LOP3.LUT R11, R11, UR5, RZ, 0x3c, !PT ;  /* 0x000000050b0b7c12 */ /* 0x000fe2000f8e3cff */
[----:B------:R-:W-:Y:S07]  /*3620*/  @P1 BRA `(.L_x_61) ;  /* 0xfffffff8008c1947 */ /* 0x000fee000383ffff */
[----:B------:R-:W2:Y:S01]  /*3630*/  S2UR UR4, SR_CgaCtaId ;  /* 0x00000000000479c3 */ /* 0x000ea20000008800 */
[----:B------:R-:W-:Y:S01]  /*3640*/  ELECT P0, URZ, PT ;  /* 0x0000000000ff782f */ /* 0x000fe20003800000 */
[----:B------:R-:W-:Y:S01]  /*3650*/  IMAD.MOV.U32 R0, RZ, RZ, 0x1 ;  /* 0x00000001ff007424 */ /* 0x000fe200078e00ff */
[----:B------:R-:W-:Y:S01]  /*3660*/  UIADD3 UR9, UPT, UPT, UR9, 0xe0, URZ ;  /* 0x000000e009097890 */ /* 0x000fe2000fffe0ff */
[----:B------:R-:W-:Y:S01]  /*3670*/  SHF.L.U32 R2, R11, 0x1f, RZ ;  /* 0x0000001f0b027819 */ /* 0x000fe200000006ff */
[----:B------:R-:W-:-:S03]  /*3680*/  UMOV UR5, 0x40 ;  /* 0x0000004000057882 */ /* 0x000fc60000000000 */
[----:B------:R-:W-:Y:S01]  /*3690*/  UVIRTCOUNT.DEALLOC.SMPOOL 0x80 ;  /* 0x000000800000784c */ /* 0x000fe20000000000 */
[----:B--2---:R-:W-:Y:S02]  /*36a0*/  ULEA UR4, UR4, UR5, 0x18 ;  /* 0x0000000504047291 */ /* 0x004fe4000f8ec0ff */
[----:B------:R-:W-:-:S07]  /*36b0*/  ULEA UR5, UR12, UR9, 0x3 ;  /* 0x000000090c057291 */ /* 0x000fce000f8e18ff */
[----:B------:R2:W-:Y:S02]  /*36c0*/  @P0 STS.U8 [UR4+0x1c], R0 ;  /* 0x00001c00ff000988 */ /* 0x0005e40008000004 */
[----:B------:R-:W3:Y:S02]  /*36d0*/  SYNCS.PHASECHK.TRANS64.TRYWAIT P0, [UR5], R2 ;  /* 0x00000002ff0075a7 */ /* 0x000ee40008001105 */
[----:B--23--:R-:W-:Y:S05]  /*36e0*/  @!P0 BRA `(.L_x_62) ;  /* 0x00000050007c8947 */ /* 0x00cfea0003800000 */
.L_x_146:
[----:B------:R-:W-:-:S04]  /*36f0*/  UIADD3 UR6, UPT, UPT, UR12, 0x1, URZ ;  /* 0x000000010c067890 */ /* 0x000fc8000fffe0ff */
[----:B------:R-:W-:-:S04]  /*3700*/  UISETP.NE.AND UP0, UPT, UR6, 0x4, UPT ;  /* 0x000000040600788c */ /* 0x000fc8000bf05270 */
[----:B------:R-:W-:Y:S02]  /*3710*/  USEL UR7, URZ, 0x1, UP0 ;  /* 0x00000001ff077887 */ /* 0x000fe40008000000 */
[----:B------:R-:W-:-:S04]  /*3720*/  USEL UR6, UR6, URZ, UP0 ;  /* 0x000000ff06067287 */ /* 0x000fc80008000000 */
[----:B------:R-:W-:Y:S01]  /*3730*/  ULEA UR5, UR6, UR9, 0x3 ;  /* 0x0000000906057291 */ /* 0x000fe2000f8e18ff */
[----:B--2---:R-:W-:-:S04]  /*3740*/  LOP3.LUT R2, R11, UR7, RZ, 0x3c, !PT ;  /* 0x000000070b027c12 */ /* 0x004fc8000f8e3cff */
[----:B------:R-:W-:-:S04]  /*3750*/  SHF.L.U32 R3, R2, 0x1f, RZ ;  /* 0x0000001f02037819 */ /* 0x000fc800000006ff */
[----:B------:R-:W2:Y:S02]  /*3760*/  SYNCS.PHASECHK.TRANS64.TRYWAIT P0, [UR5], R3 ;  /* 0x00000003ff0075a7 */ /* 0x000ea40008001105 */
[----:B--2---:R-:W-:Y:S05]  /*3770*/  @!P0 BRA `(.L_x_63) ;  /* 0x0000005000708947 */ /* 0x004fea0003800000 */
.L_x_148:
[----:B------:R-:W-:-:S04]  /*3780*/  UIADD3 UR6, UPT, UPT, UR6, 0x1, URZ ;  /* 0x0000000106067890 */ /* 0x000fc8000fffe0ff */
[----:B------:R-:W-:-:S04]  /*3790*/  UISETP.NE.AND UP0, UPT, UR6, 0x4, UPT ;  /* 0x000000040600788c */ /* 0x000fc8000bf05270 */
[----:B------:R-:W-:Y:S02]  /*37a0*/  USEL UR7, URZ, 0x1, UP0 ;  /* 0x00000001ff077887 */ /* 0x000fe40008000000 */
[----:B------:R-:W-:-:S04]  /*37b0*/  USEL UR6, UR6, URZ, UP0 ;  /* 0x000000ff06067287 */ /* 0x000fc80008000000 */
[----:B------:R-:W-:Y:S01]  /*37c0*/  ULEA UR5, UR6, UR9, 0x3 ;  /* 0x0000000906057291 */ /* 0x000fe2000f8e18ff */
[----:B------:R-:W-:-:S04]  /*37d0*/  LOP3.LUT R2, R2, UR7, RZ, 0x3c, !PT ;  /* 0x0000000702027c12 */ /* 0x000fc8000f8e3cff */
[----:B--2---:R-:W-:-:S04]  /*37e0*/  SHF.L.U32 R3, R2, 0x1f, RZ ;  /* 0x0000001f02037819 */ /* 0x004fc800000006ff */
[----:B------:R-:W2:Y:S02]  /*37f0*/  SYNCS.PHASECHK.TRANS64.TRYWAIT P0, [UR5], R3 ;  /* 0x00000003ff0075a7 */ /* 0x000ea40008001105 */
[----:B--2---:R-:W-:Y:S05]  /*3800*/  @!P0 BRA `(.L_x_64) ;  /* 0x0000005000648947 */ /* 0x004fea0003800000 */
.L_x_150:
[----:B------:R-:W-:-:S04]  /*3810*/  UIADD3 UR6, UPT, UPT, UR6, 0x1, URZ ;  /* 0x0000000106067890 */ /* 0x000fc8000fffe0ff */
[----:B------:R-:W-:-:S04]  /*3820*/  UISETP.NE.AND UP0, UPT, UR6, 0x4, UPT ;  /* 0x000000040600788c */ /* 0x000fc8000bf05270 */
[----:B------:R-:W-:Y:S02]  /*3830*/  USEL UR5, URZ, 0x1, UP0 ;  /* 0x00000001ff057887 */ /* 0x000fe40008000000 */
[----:B------:R-:W-:-:S04]  /*3840*/  USEL UR6, UR6, URZ, UP0 ;  /* 0x000000ff06067287 */ /* 0x000fc80008000000 */
[----:B------:R-:W-:Y:S01]  /*3850*/  ULEA UR6, UR6, UR9, 0x3 ;  /* 0x0000000906067291 */ /* 0x000fe2000f8e18ff */
[----:B------:R-:W-:-:S04]  /*3860*/  LOP3.LUT R2, R2, UR5, RZ, 0x3c, !PT ;  /* 0x0000000502027c12 */ /* 0x000fc8000f8e3cff */
[----:B------:R-:W-:-:S04]  /*3870*/  SHF.L.U32 R2, R2, 0x1f, RZ ;  /* 0x0000001f02027819 */ /* 0x000fc800000006ff */
[----:B------:R-:W3:Y:S02]  /*3880*/  SYNCS.PHASECHK.TRANS64.TRYWAIT P0, [UR6], R2 ;  /* 0x00000002ff0075a7 */ /* 0x000ee40008001106 */
[----:B---3--:R-:W-:Y:S05]  /*3890*/  @!P0 BRA `(.L_x_65) ;  /* 0x0000005000588947 */ /* 0x008fea0003800000 */
.L_x_152:
[----:B------:R-:W-:Y:S01]  /*38a0*/  NOP ;  /* 0x0000000000007918 */ /* 0x000fe20000000000 */
[----:B--2---:R-:W2:Y:S01]  /*38b0*/  LDS R0, [UR4+0x14] ;  /* 0x00001404ff007984 */ /* 0x004ea20008000800 */
[----:B------:R-:W-:Y:S01]  /*38c0*/  ULOP3.LUT UR6, UR13, 0xffff, URZ, 0xc0, !UPT ;  /* 0x0000ffff0d067892 */ /* 0x000fe2000f8ec0ff */
[----:B------:R-:W-:Y:S01]  /*38d0*/  UMOV UR8, 0xffff ;  /* 0x0000ffff00087882 */ /* 0x000fe20000000000 */
[----:B------:R-:W-:Y:S02]  /*38e0*/  UMOV UR5, 0x1 ;  /* 0x0000000100057882 */ /* 0x000fe40000000000 */
[----:B------:R-:W-:-:S04]  /*38f0*/  USHF.R.U32.HI UR6, URZ, 0x5, UR6 ;  /* 0x00000005ff067899 */ /* 0x000fc80008011606 */
[----:B------:R-:W-:Y:S02]  /*3900*/  USHF.L.U32 UR8, UR8, UR6, URZ ;  /* 0x0000000608087299 */ /* 0x000fe400080006ff */
[----:B------:R-:W-:-:S04]  /*3910*/  USHF.L.U32 UR5, UR5, UR6, URZ ;  /* 0x0000000605057299 */ /* 0x000fc800080006ff */
[----:B--2---:R-:W-:-:S04]  /*3920*/  LOP3.LUT R0, R0, UR8, RZ, 0xc0, !PT ;  /* 0x0000000800007c12 */ /* 0x004fc8000f8ec0ff */
[----:B------:R-:W-:-:S13]  /*3930*/  ISETP.NE.AND P0, PT, R0, UR8, PT ;  /* 0x0000000800007c0c */ /* 0x000fda000bf05270 */
[----:B------:R-:W-:Y:S05]  /*3940*/  @P0 BRA `(.L_x_66) ;  /* 0x0000000000580947 */ /* 0x000fea0003800000 */
[----:B------:R-:W2:Y:S02]  /*3950*/  LDS R0, [UR4+0x18] ;  /* 0x00001804ff007984 */ /* 0x000ea40008000800 */
[----:B--2---:R-:W-:-:S04]  /*3960*/  LOP3.LUT R0, R0, UR5, RZ, 0xc0, !PT ;  /* 0x0000000500007c12 */ /* 0x004fc8000f8ec0ff */
[----:B------:R-:W-:-:S13]  /*3970*/  ISETP.NE.AND P0, PT, R0, UR5, PT ;  /* 0x0000000500007c0c */ /* 0x000fda000bf05270 */
[----:B------:R-:W-:Y:S05]  /*3980*/  @P0 BRA `(.L_x_67) ;  /* 0x00000000003c0947 */ /* 0x000fea0003800000 */
[----:B------:R-:W2:Y:S01]  /*3990*/  S2R R2, SR_LANEID ;  /* 0x0000000000027919 */ /* 0x000ea20000000000 */
[----:B------:R-:W-:Y:S01]  /*39a0*/  ULOP3.LUT UR8, URZ, UR8, URZ, 0x33, !UPT ;  /* 0x00000008ff087292 */ /* 0x000fe2000f8e33ff */
[----:B------:R-:W-:Y:S02]  /*39b0*/  VOTEU.ANY UR7, UPT, PT ;  /* 0x0000000000077886 */ /* 0x000fe400038e0100 */
[----:B------:R-:W-:-:S03]  /*39c0*/  UFLO.U32 UR7, UR7 ;  /* 0x00000007000772bd */ /* 0x000fc600080e0000 */
[----:B------:R-:W-:-:S04]  /*39d0*/  IMAD.U32 R0, RZ, RZ, UR8 ;  /* 0x00000008ff007e24 */ /* 0x000fc8000f8e00ff */
[----:B------:R3:W1:Y:S02]  /*39e0*/  REDUX UR6, R0 ;  /* 0x00000000000673c4 */ /* 0x0006640000000000 */
[----:B------:R1:W-:Y:S01]  /*39f0*/  UTCATOMSWS.AND URZ, UR8 ;  /* 0x0000000800ff79e3 */ /* 0x0003e20008000000 */
[----:B--2---:R-:W-:Y:S02]  /*3a00*/  ISETP.EQ.U32.AND P0, PT, R2, UR7, PT ;  /* 0x0000000702007c0c */ /* 0x004fe4000bf02070 */
[----:B---3--:R-:W-:Y:S02]  /*3a10*/  LOP3.LUT R0, RZ, UR5, RZ, 0x33, !PT ;  /* 0x00000005ff007c12 */ /* 0x008fe4000f8e33ff */
[----:B-1----:R-:W-:Y:S02]  /*3a20*/  MOV R2, UR6 ;  /* 0x0000000600027c02 */ /* 0x002fe40008000f00 */
[----:B------:R-:W1:Y:S07]  /*3a30*/  REDUX UR5, R0 ;  /* 0x00000000000573c4 */ /* 0x000e6e0000000000 */
[----:B------:R2:W-:Y:S01]  /*3a40*/  @P0 ATOMS.AND RZ, [UR4+0x14], R2 ;  /* 0x00001402ffff098c */ /* 0x0005e2000a800004 */
[----:B-1----:R-:W-:-:S05]  /*3a50*/  IMAD.U32 R0, RZ, RZ, UR5 ;  /* 0x00000005ff007e24 */ /* 0x002fca000f8e00ff */
[----:B------:R2:W-:Y:S01]  /*3a60*/  @P0 ATOMS.AND RZ, [UR4+0x18], R0 ;  /* 0x00001800ffff098c */ /* 0x0005e2000a800004 */
[----:B------:R-:W-:Y:S05]  /*3a70*/  BRA `(.L_x_68) ;  /* 0x0000000000147947 */ /* 0x000fea0003800000 */
.L_x_67:
[----:B------:R-:W-:Y:S02]  /*3a80*/  MOV R2, 0x3aa0 ;  /* 0x00003aa000027802 */ /* 0x000fe40000000f00 */
[----:B-1--45:R-:W-:Y:S05]  /*3a90*/  CALL.REL.NOINC `($__internal_0_$__cuda_sm10x_tcgen05_guardrail_trap_col_being_dealloced_not_returned_by_alloc) ;  /* 0x0000005000f87944 */ /* 0x032fea0003c00000 */
[----:B------:R-:W-:Y:S05]  /*3aa0*/  BRA `(.L_x_68) ;  /* 0x0000000000087947 */ /* 0x000fea0003800000 */
.L_x_66:
[----:B------:R-:W-:Y:S02]  /*3ab0*/  MOV R2, 0x3ad0 ;  /* 0x00003ad000027802 */ /* 0x000fe40000000f00 */
[----:B-1--45:R-:W-:Y:S05]  /*3ac0*/  CALL.REL.NOINC `($__internal_2_$__cuda_sm10x_tcgen05_guardrail_trap_unallocated_columns_being_dealloced) ;  /* 0x0000005400047944 */ /* 0x032fea0003c00000 */
.L_x_68:
[----:B------:R-:W-:Y:S01]  /*3ad0*/  NOP ;  /* 0x0000000000007918 */ /* 0x000fe20000000000 */
[----:B------:R-:W-:Y:S05]  /*3ae0*/  EXIT ;  /* 0x000000000000794d */ /* 0x000fea0003800000 */
.L_x_50:
[----:B------:R-:W-:-:S09]  /*3af0*/  UISETP.NE.OR UP2, UPT, UR8, 0x3, !UP2 ;  /* 0x000000030800788c */ /* 0x000fd2000d745670 */
[----:B------:R-:W-:Y:S05]  /*3b00*/  BRA.U UP2, `(.L_x_69) ;  /* 0x0000000d02a47547 */ /* 0x000fea000b800000 */
[----:B------:R-:W1:Y:S01]  /*3b10*/  LDC R0, c[0x0][0xb30] ;  /* 0x0002cc00ff007b82 */ /* 0x000e620000000800 */
[----:B------:R-:W2:Y:S01]  /*3b20*/  LDCU.64 UR8, c[0x0][0x888] ;  /* 0x00011100ff0877ac */ /* 0x000ea20008000a00 */
[----:B------:R-:W-:Y:S02]  /*3b30*/  HFMA2 R27, -RZ, RZ, 0, 0 ;  /* 0x00000000ff1b7431 */ /* 0x000fe400000001ff */
[----:B------:R-:W-:Y:S01]  /*3b40*/  IMAD.MOV.U32 R29, RZ, RZ, 0x1 ;  /* 0x00000001ff1d7424 */ /* 0x000fe200078e00ff */
[----:B------:R-:W-:Y:S01]  /*3b50*/  MOV R25, 0x1000 ;  /* 0x0000100000197802 */ /* 0x000fe20000000f00 */
[----:B------:R-:W4:Y:S01]  /*3b60*/  LDCU.64 UR4, c[0x0][0x890] ;  /* 0x00011200ff0477ac */ /* 0x000f220008000a00 */
[----:B------:R-:W-:Y:S01]  /*3b70*/  IMAD.MOV.U32 R28, RZ, RZ, RZ ;  /* 0x000000ffff1c7224 */ /* 0x000fe200078e00ff */
[----:B------:R-:W3:Y:S01]  /*3b80*/  LDC R24, c[0x0][0x370] ;  /* 0x0000dc00ff187b82 */ /* 0x000ee20000000800 */
[----:B------:R-:W-:Y:S01]  /*3b90*/  UMOV UR7, 0x400 ;  /* 0x0000040000077882 */ /* 0x000fe20000000000 */
[----:B------:R-:W-:-:S02]  /*3ba0*/  UPLOP3.LUT UP1, UPT, UPT, UPT, UPT, 0x40, 0x4 ;  /* 0x000000000004789c */ /* 0x000fc40003f2e870 */
[----:B------:R-:W-:-:S04]  /*3bb0*/  ULEA UR7, UR37, UR7, 0x18 ;  /* 0x0000000725077291 */ /* 0x000fc8000f8ec0ff */
[----:B------:R-:W3:Y:S01]  /*3bc0*/  LDC R3, c[0x0][0xb0c] ;  /* 0x0002c300ff037b82 */ /* 0x000ee20000000800 */
[----:B------:R-:W-:Y:S02]  /*3bd0*/  UIADD3 UR13, UPT, UPT, UR7, 0x70, URZ ;  /* 0x00000070070d7890 */ /* 0x000fe4000fffe0ff */
[----:B--2---:R-:W-:Y:S02]  /*3be0*/  UISETP.NE.U32.AND UP2, UPT, UR8, URZ, UPT ;  /* 0x000000ff0800728c */ /* 0x004fe4000bf45070 */
[----:B------:R-:W-:Y:S02]  /*3bf0*/  UIADD3 UR25, UPT, UPT, UR7, 0x60, URZ ;  /* 0x0000006007197890 */ /* 0x000fe4000fffe0ff */
[----:B----4-:R-:W-:Y:S01]  /*3c00*/  UISETP.NE.U32.AND UP3, UPT, UR4, URZ, UPT ;  /* 0x000000ff0400728c */ /* 0x010fe2000bf65070 */
[----:B------:R-:W2:Y:S01]  /*3c10*/  LDC R18, c[0x0][0xb20] ;  /* 0x0002c800ff127b82 */ /* 0x000ea20000000800 */
[----:B-1----:R-:W-:Y:S01]  /*3c20*/  ISETP.NE.AND P1, PT, R0, 0x1, PT ;  /* 0x000000010000780c */ /* 0x002fe20003f25270 */
[----:B------:R-:W-:-:S02]  /*3c30*/  UISETP.NE.AND.EX UP2, UPT, UR9, URZ, UPT, UP2 ;  /* 0x000000ff0900728c */ /* 0x000fc4000bf45320 */
[----:B------:R-:W-:Y:S02]  /*3c40*/  UIADD3 UR17, UPT, UPT, UR7, 0x68, URZ ;  /* 0x0000006807117890 */ /* 0x000fe4000fffe0ff */
[----:B------:R-:W-:Y:S02]  /*3c50*/  UPRMT UR13, UR37, 0x654, UR13 ;  /* 0x00000654250d7896 */ /* 0x000fe4000800000d */
[----:B------:R-:W1:Y:S01]  /*3c60*/  LDC.64 R30, c[0x0][0x348] ;  /* 0x0000d200ff1e7b82 */ /* 0x000e620000000a00 */
[----:B------:R-:W-:-:S07]  /*3c70*/  UISETP.NE.AND.EX UP3, UPT, UR5, URZ, UPT, UP3 ;  /* 0x000000ff0500728c */ /* 0x000fce000bf65330 */
[----:B------:R-:W4:Y:S08]  /*3c80*/  LDC.64 R16, c[0x0][0xb10] ;  /* 0x0002c400ff107b82 */ /* 0x000f300000000a00 */
[----:B------:R-:W1:Y:S08]  /*3c90*/  LDC.64 R6, c[0x0][0xb18] ;  /* 0x0002c600ff067b82 */ /* 0x000e700000000a00 */
[----:B------:R-:W1:Y:S08]  /*3ca0*/  LDC.64 R4, c[0x0][0xb28] ;  /* 0x0002ca00ff047b82 */ /* 0x000e700000000a00 */
[----:B--23--:R-:W1:Y:S02]  /*3cb0*/  LDC R19, c[0x0][0x374] ;  /* 0x0000dd00ff137b82 */ /* 0x00ce640000000800 */
.L_x_79:
[C---:B------:R-:W-:Y:S02]  /*3cc0*/  LEA R0, R28.reuse, UR7, 0x3 ;  /* 0x000000071c007c11 */ /* 0x040fe4000f8e18ff */
[----:B------:R-:W-:Y:S02]  /*3cd0*/  SHF.L.U32 R2, R27, 0x1f, RZ ;  /* 0x0000001f1b027819 */ /* 0x000fe400000006ff */
[----:B------:R-:W-:Y:S02]  /*3ce0*/  LEA R20, R28, UR7, 0x4 ;  /* 0x000000071c147c11 */ /* 0x000fe4000f8e20ff */
[----:B--2---:R-:W2:Y:S02]  /*3cf0*/  SYNCS.PHASECHK.TRANS64.TRYWAIT P0, [R0+URZ+0xa0], R2 ;  /* 0x0000a002000075a7 */ /* 0x004ea400080011ff */
[----:B--2---:R-:W-:Y:S05]  /*3d00*/  @!P0 BRA `(.L_x_70) ;  /* 0x0000004c00548947 */ /* 0x004fea0003800000 */
.L_x_153:
[----:B------:R-:W-:Y:S01]  /*3d10*/  ISETP.GE.AND P0, PT, R37, 0x1, PT ;  /* 0x000000012500780c */ /* 0x000fe20003f06270 */
[----:B------:R-:W3:Y:S01]  /*3d20*/  LDS.128 R20, [R20+0x130] ;  /* 0x0001300014147984 */ /* 0x000ee20000000c00 */
[----:B--2---:R-:W-:Y:S01]  /*3d30*/  VIADD R0, R0, 0xb0 ;  /* 0x000000b000007836 */ /* 0x004fe20000000000 */
[----:B------:R-:W-:Y:S01]  /*3d40*/  @!PT LDS RZ, [RZ] ;  /* 0x00000000fffff984 */ /* 0x000fe20000000800 */
[----:B------:R-:W-:Y:S01]  /*3d50*/  @!PT LDS RZ, [RZ] ;  /* 0x00000000fffff984 */ /* 0x000fe20000000800 */
[----:B------:R-:W-:Y:S01]  /*3d60*/  @!PT LDS RZ, [RZ] ;  /* 0x00000000fffff984 */ /* 0x000fe20000000800 */
[----:B------:R-:W-:Y:S01]  /*3d70*/  @!PT LDS RZ, [RZ] ;  /* 0x00000000fffff984 */ /* 0x000fe20000000800 */
[----:B------:R2:W-:Y:S06]  /*3d80*/  MEMBAR.ALL.CTA ;  /* 0x0000000000007992 */ /* 0x0005ec0000008000 */
[----:B--2---:R-:W2:Y:S01]  /*3d90*/  FENCE.VIEW.ASYNC.S ;  /* 0x00000000000073c6 */ /* 0x004ea20000000000 */
[----:B------:R-:W-:Y:S04]  /*3da0*/  PRMT R0, RZ, 0x654, R0 ;  /* 0x00000654ff007816 */ /* 0x000fe80000000000 */
[----:B--2---:R2:W-:Y:S01]  /*3db0*/  SYNCS.ARRIVE.TRANS64.RED.A1T0 RZ, [R0+URZ], RZ ;  /* 0x000000ff00ff79a7 */ /* 0x0045e200081004ff */
[----:B---3--:R-:W-:Y:S11]  /*3dc0*/  LOP3.LUT P3, RZ, R22, 0x1, RZ, 0xc0, !PT ;  /* 0x0000000116ff7812 */ /* 0x008ff6000786c0ff */
[----:B------:R-:W-:Y:S02]  /*3dd0*/  @!UPT UIADD3 URZ, UPT, UPT, URZ, URZ, URZ ;  /* 0x000000fffffff290 */ /* 0x000fe4000fffe0ff */
[----:B------:R-:W-:Y:S02]  /*3de0*/  @P3 MOV R11, R20 ;  /* 0x00000014000b3202 */ /* 0x000fe40000000f00 */
[----:B------:R-:W-:Y:S01]  /*3df0*/  @P3 LOP3.LUT R10, R21, 0xffff, RZ, 0xc0, !PT ;  /* 0x0000ffff150a3812 */ /* 0x000fe200078ec0ff */
[----:B--2---:R-:W-:Y:S06]  /*3e00*/  @!P0 BRA `(.L_x_71) ;  /* 0x0000000000a48947 */ /* 0x004fec0003800000 */
[-C--:B-1----:R-:W-:Y:S01]  /*3e10*/  IMAD.HI.U32 R0, R19, R7.reuse, RZ ;  /* 0x0000000713007227 */ /* 0x082fe200078e00ff */
[----:B------:R-:W-:Y:S02]  /*3e20*/  ISETP.NE.AND P0, PT, R6, 0x1, PT ;  /* 0x000000010600780c */ /* 0x000fe40003f05270 */
[----:B------:R-:W-:Y:S01]  /*3e30*/  ISETP.NE.AND P2, PT, R37, 0x1, PT ;  /* 0x000000012500780c */ /* 0x000fe20003f45270 */
[----:B----4-:R-:W-:Y:S01]  /*3e40*/  IMAD.HI.U32 R9, R24, R16, RZ ;  /* 0x0000001018097227 */ /* 0x010fe200078e00ff */
[----:B------:R-:W-:Y:S02]  /*3e50*/  SHF.R.U32.HI R0, RZ, R18, R0 ;  /* 0x00000012ff007219 */ /* 0x000fe40000011600 */
[----:B------:R-:W-:Y:S01]  /*3e60*/  ISETP.NE.AND P4, PT, R3, 0x1, PT ;  /* 0x000000010300780c */ /* 0x000fe20003f85270 */
[----:B------:R-:W-:Y:S01]  /*3e70*/  IMAD.HI.U32 R13, R10, R7, RZ ;  /* 0x000000070a0d7227 */ /* 0x000fe200078e00ff */
[----:B------:R-:W-:Y:S02]  /*3e80*/  SHF.R.U32.HI R9, RZ, R17, R9 ;  /* 0x00000011ff097219 */ /* 0x000fe40000011609 */
[----:B------:R-:W-:Y:S01]  /*3e90*/  SEL R0, R19, R0, !P0 ;  /* 0x0000000013007207 */ /* 0x000fe20004000000 */
[----:B------:R-:W-:Y:S01]  /*3ea0*/  IMAD.HI.U32 R12, R11, R16, RZ ;  /* 0x000000100b0c7227 */ /* 0x000fe200078e00ff */
[----:B------:R-:W-:Y:S03]  /*3eb0*/  SEL R9, R24, R9, !P4 ;  /* 0x0000000918097207 */ /* 0x000fe60006000000 */
[-C--:B------:R-:W-:Y:S01]  /*3ec0*/  IMAD.HI.U32 R8, R0, R4.reuse, RZ ;  /* 0x0000000400087227 */ /* 0x080fe200078e00ff */
[----:B------:R-:W-:Y:S03]  /*3ed0*/  SHF.R.U32.HI R12, RZ, R17, R12 ;  /* 0x00000011ff0c7219 */ /* 0x000fe6000001160c */
[----:B------:R-:W-:Y:S01]  /*3ee0*/  IMAD.HI.U32 R2, R9, R4, RZ ;  /* 0x0000000409027227 */ /* 0x000fe200078e00ff */
[-C--:B------:R-:W-:Y:S02]  /*3ef0*/  @P2 SHF.R.U32.HI R0, RZ, R5.reuse, R8 ;  /* 0x00000005ff002219 */ /* 0x080fe40000011608 */
[----:B------:R-:W-:Y:S02]  /*3f00*/  SHF.R.U32.HI R8, RZ, R18, R13 ;  /* 0x00000012ff087219 */ /* 0x000fe4000001160d */
[----:B------:R-:W-:Y:S01]  /*3f10*/  @P2 SHF.R.U32.HI R9, RZ, R5, R2 ;  /* 0x00000005ff092219 */ /* 0x000fe20000011602 */
[----:B------:R-:W-:Y:S01]  /*3f20*/  IMAD R0, R37, R0, RZ ;  /* 0x0000000025007224 */ /* 0x000fe200078e02ff */
[----:B------:R-:W-:Y:S02]  /*3f30*/  SEL R8, R10, R8, !P0 ;  /* 0x000000080a087207 */ /* 0x000fe40004000000 */
[----:B------:R-:W-:Y:S01]  /*3f40*/  SEL R2, R11, R12, !P4 ;  /* 0x0000000c0b027207 */ /* 0x000fe20006000000 */
[C---:B------:R-:W-:Y:S01]  /*3f50*/  IMAD R12, R37.reuse, R9, RZ ;  /* 0x00000009250c7224 */ /* 0x040fe200078e02ff */
[C---:B------:R-:W-:Y:S01]  /*3f60*/  ISETP.GE.AND P0, PT, R8.reuse, R0, PT ;  /* 0x000000000800720c */ /* 0x040fe20003f06270 */
[----:B------:R-:W-:Y:S03]  /*3f70*/  IMAD.HI.U32 R0, R8, R4, RZ ;  /* 0x0000000408007227 */ /* 0x000fe600078e00ff */
[----:B------:R-:W-:Y:S02]  /*3f80*/  ISETP.GE.OR P0, PT, R2, R12, P0 ;  /* 0x0000000c0200720c */ /* 0x000fe40000706670 */
[-C--:B------:R-:W-:Y:S04]  /*3f90*/  SHF.R.U32.HI R0, RZ, R5.reuse, R0 ;  /* 0x00000005ff007219 */ /* 0x080fe80000011600 */
[----:B------:R-:W-:Y:S05]  /*3fa0*/  SEL R13, R8, R0, !P2 ;  /* 0x00000000080d7207 */ /* 0x000fea0005000000 */
[----:B------:R-:W-:Y:S02]  /*3fb0*/  IMAD.MOV R12, RZ, RZ, -R13 ;  /* 0x000000ffff0c7224 */ /* 0x000fe400078e0a0d */
[C---:B------:R-:W-:Y:S04]  /*3fc0*/  @!P0 IMAD.HI.U32 R0, R2.reuse, R4, RZ ;  /* 0x0000000402008227 */ /* 0x040fe800078e00ff */
[----:B------:R-:W-:Y:S01]  /*3fd0*/  IMAD R12, R37, R12, R8 ;  /* 0x0000000c250c7224 */ /* 0x000fe200078e0208 */
[----:B------:R-:W-:Y:S04]  /*3fe0*/  @!P0 SHF.R.U32.HI R0, RZ, R5, R0 ;  /* 0x00000005ff008219 */ /* 0x000fe80000011600 */
[----:B------:R-:W-:Y:S04]  /*3ff0*/  @!P0 SEL R0, R2, R0, !P2 ;  /* 0x0000000002008207 */ /* 0x000fe80005000000 */
[----:B------:R-:W-:Y:S01]  /*4000*/  @!P0 IADD3 R13, PT, PT, R13, -R0, RZ ;  /* 0x800000000d0d8210 */ /* 0x000fe20007ffe0ff */
[----:B------:R-:W-:Y:S01]  /*4010*/  @!P0 IMAD R0, R9, R12, R0 ;  /* 0x0000000c09008224 */ /* 0x000fe200078e0200 */
[----:B------:R-:W-:Y:S01]  /*4020*/  IADD3 R9, PT, PT, -R8, RZ, RZ ;  /* 0x000000ff08097210 */ /* 0x000fe20007ffe1ff */
[--C-:B------:R-:W-:Y:S02]  /*4030*/  IMAD.MOV R12, RZ, RZ, -R2.reuse ;  /* 0x000000ffff0c7224 */ /* 0x100fe400078e0a02 */
[----:B------:R-:W-:Y:S02]  /*4040*/  @!P0 IMAD R8, R13, R37, R2 ;  /* 0x000000250d088224 */ /* 0x000fe400078e0202 */
[----:B------:R-:W-:Y:S02]  /*4050*/  @!P0 IMAD.MOV.U32 R2, RZ, RZ, R0 ;  /* 0x000000ffff028224 */ /* 0x000fe400078e0000 */
[----:B------:R-:W-:Y:S02]  /*4060*/  IMAD R11, R3, R12, R11 ;  /* 0x0000000c030b7224 */ /* 0x000fe400078e020b */
[----:B------:R-:W-:Y:S02]  /*4070*/  IMAD R10, R6, R9, R10 ;  /* 0x00000009060a7224 */ /* 0x000fe400078e020a */
[----:B------:R-:W-:Y:S02]  /*4080*/  IMAD R11, R2, R3, R11 ;  /* 0x00000003020b7224 */ /* 0x000fe400078e020b */
[----:B------:R-:W-:Y:S02]  /*4090*/  IMAD R10, R8, R6, R10 ;  /* 0x00000006080a7224 */ /* 0x000fe400078e020a */
.L_x_71:
[----:B------:R-:W-:Y:S05]  /*40a0*/  BRA.U UP1, `(.L_x_72) ;  /* 0x0000000101107547 */ /* 0x000fea000b800000 */
[----:B------:R-:W-:Y:S04]  /*40b0*/  MOV R2, UR6 ;  /* 0x0000000600027c02 */ /* 0x000fe80008000f00 */
[----:B------:R-:W-:Y:S04]  /*40c0*/  SHF.L.U32 R2, R2, 0x1f, RZ ;  /* 0x0000001f02027819 */ /* 0x000fe800000006ff */
[----:B------:R-:W2:Y:S02]  /*40d0*/  SYNCS.PHASECHK.TRANS64.TRYWAIT P0, [UR7+0x98], R2 ;  /* 0x00009802ff0075a7 */ /* 0x000ea40008001107 */
[----:B--2---:R-:W-:Y:S05]  /*40e0*/  @!P0 BRA `(.L_x_73) ;  /* 0x0000004800708947 */ /* 0x004fea0003800000 */
.L_x_72:
[----:B------:R-:W-:Y:S02]  /*40f0*/  R2UR UR27, R15 ;  /* 0x000000000f1b72ca */ /* 0x000fe400000e0000 */
[----:B------:R-:W-:Y:S02]  /*4100*/  R2UR UR26, R14 ;  /* 0x000000000e1a72ca */ /* 0x000fe400000e0000 */
[----:B------:R-:W-:Y:S02]  /*4110*/  ISETP.NE.U32.AND P2, PT, RZ, UR4, PT ;  /* 0x00000004ff007c0c */ /* 0x000fe4000bf45070 */
[----:B------:R-:W-:Y:S02]  /*4120*/  SHF.L.U32 R14, R29, 0x1f, RZ ;  /* 0x0000001f1d0e7819 */ /* 0x000fe400000006ff */
[----:B------:R-:W-:Y:S05]  /*4130*/  ISETP.NE.AND.EX P2, PT, RZ, UR5, PT, P2 ;  /* 0x00000005ff007c0c */ /* 0x000fea000bf45320 */
[----:B------:R-:W-:Y:S02]  /*4140*/  USHF.L.U32 UR27, UR27, 0x6, URZ ;  /* 0x000000061b1b7899 */ /* 0x000fe400080006ff */
[----:B------:R-:W-:Y:S01]  /*4150*/  UIMAD UR26, UR26, 0xc0, URZ ;  /* 0x000000c01a1a78a4 */ /* 0x000fe2000f8e02ff */
[----:B------:R-:W-:Y:S11]  /*4160*/  BRA.U !UP3, `(.L_x_74) ;  /* 0x000000010b347547 */ /* 0x000ff6000b800000 */
[----:B------:R-:W-:Y:S01]  /*4170*/  UPLOP3.LUT UP0, UPT, UPT, UPT, UP2, 0x80, 0x8 ;  /* 0x000000000008789c */ /* 0x000fe20003f0f020 */
[----:B--2---:R-:W-:Y:S02]  /*4180*/  HFMA2 R0, -RZ, RZ, 0, 5.9604644775390625e-08 ;  /* 0x00000001ff007431 */ /* 0x004fe400000001ff */
[----:B------:R-:W-:Y:S03]  /*4190*/  IMAD.MOV.U32 R98, RZ, RZ, 0x1 ;  /* 0x00000001ff627424 */ /* 0x000fe600078e00ff */
[----:B------:R-:W-:Y:S05]  /*41a0*/  PLOP3.LUT P0, PT, PT, PT, UP0, 0x80, 0x8 ;  /* 0x000000000008781c */ /* 0x000fea0003f0f008 */
[----:B------:R-:W2:Y:S01]  /*41b0*/  @UP0 LDCU.64 UR10, c[0x0][0x888] ;  /* 0x00011100ff0a07ac */ /* 0x000ea20008000a00 */
[----:B------:R-:W-:Y:S07]  /*41c0*/  @UP0 UIMAD UR8, UR36, UR4, URZ ;  /* 0x00000004240802a4 */ /* 0x000fee000f8e02ff */
[----:B------:R-:W-:Y:S01]  /*41d0*/  @!P0 PRMT R98, R0, 0x7610, R98 ;  /* 0x0000761000628816 */ /* 0x000fe20000000062 */
[----:B--2---:R-:W-:Y:S03]  /*41e0*/  @UP0 UIMAD.WIDE UR10, UR8, 0x4, UR10 ;  /* 0x00000004080a08a5 */ /* 0x004fe6000f8e020a */
[----:B------:R-:W2:Y:S03]  /*41f0*/  @!UP0 LDCU UR8, c[0x0][0x880] ;  /* 0x00011000ff0887ac */ /* 0x000ea60008000800 */
[----:B------:R-:W-:Y:S01]  /*4200*/  IMAD.U32 R8, RZ, RZ, UR10 ;  /* 0x0000000aff087e24 */ /* 0x000fe2000f8e00ff */
[----:B------:R-:W-:Y:S05]  /*4210*/  MOV R9, UR11 ;  /* 0x0000000b00097c02 */ /* 0x000fea0008000f00 */
[----:B-----5:R3:W5:Y:S02]  /*4220*/  @P0 LDG.E R49, desc[UR46][R8.64] ;  /* 0x0000002e08310981 */ /* 0x020764000c1e1900 */
[----:B--23--:R-:W-:Y:S07]  /*4230*/  @!P0 IMAD.U32 R49, RZ, RZ, UR8 ;  /* 0x00000008ff318e24 */ /* 0x00cfee000f8e00ff */
.L_x_74:
[----:B-----5:R-:W-:Y:S01]  /*4240*/  @!P2 FSETP.EQ.AND P0, PT, R49, RZ, PT ;  /* 0x000000ff3100a20b */ /* 0x020fe20003f02000 */
[----:B------:R-:W-:Y:S01]  /*4250*/  @!UPT UIADD3 URZ, UPT, UPT, URZ, URZ, URZ ;  /* 0x000000fffffff290 */ /* 0x000fe2000fffe0ff */
[----:B------:R-:W-:Y:S11]  /*4260*/  @!P2 BRA `(.L_x_75) ;  /* 0x000000000014a947 */ /* 0x000ff60003800000 */
[----:B------:R-:W-:Y:S02]  /*4270*/  LOP3.LUT P2, RZ, R98, 0xff, RZ, 0xc0, !PT ;  /* 0x000000ff62ff7812 */ /* 0x000fe4000784c0ff */
[----:B------:R-:W-:Y:S04]  /*4280*/  PLOP3.LUT P0, PT, PT, PT, UP0, 0x80, 0x8 ;  /* 0x000000000008781c */ /* 0x000fe80003f0f008 */
[----:B------:R-:W-:Y:S07]  /*4290*/  PLOP3.LUT P0, PT, P0, PT, PT, 0x8, 0x80 ;  /* 0x000000000080781c */ /* 0x000fee000070e170 */
[----:B------:R-:W-:Y:S11]  /*42a0*/  @P2 FSETP.EQ.AND P0, PT, R49, RZ, PT ;  /* 0x000000ff3100220b */ /* 0x000ff60003f02000 */
[----:B------:R-:W-:Y:S02]  /*42b0*/  @!UPT UIADD3 URZ, UPT, UPT, URZ, URZ, URZ ;  /* 0x000000fffffff290 */ /* 0x000fe4000fffe0ff */
.L_x_75:
[----:B------:R-:W3:Y:S01]  /*42c0*/  SYNCS.PHASECHK.TRANS64.TRYWAIT P2, [UR7+0x78], R14 ;  /* 0x0000780eff0075a7 */ /* 0x000ee20008041107 */
[----:B------:R-:W-:Y:S04]  /*42d0*/  ELECT P4, URZ, PT ;  /* 0x0000000000ff782f */ /* 0x000fe80003880000 */
[----:B------:R-:W-:Y:S11]  /*42e0*/  PLOP3.LUT P4, PT, P0, P4, PT, 0xf2, 0x2f ;  /* 0x00000000002f781c */ /* 0x000ff60000789e72 */
[----:B------:R-:W-:Y:S02]  /*42f0*/  @!UPT UIADD3 URZ, UPT, UPT, URZ, URZ, URZ ;  /* 0x000000fffffff290 */ /* 0x000fe4000fffe0ff */
[----:B-1----:R-:W-:Y:S05]  /*4300*/  @!P4 IADD3 R8, P0, PT, R30, 0x580, RZ ;  /* 0x000005801e08c810 */ /* 0x002fea0007f1e0ff */
[----:B--2---:R-:W-:Y:S01]  /*4310*/  @!P4 IMAD.X R2, RZ, RZ, R31, P0 ;  /* 0x000000ffff02c224 */ /* 0x004fe200000e061f */
[----:B---3--:R-:W-:Y:S07]  /*4320*/  @!P2 BRA `(.L_x_76) ;  /* 0x0000004400f8a947 */ /* 0x008fee0003800000 */
.L_x_156:
[----:B------:R-:W-:Y:S01]  /*4330*/  @!P4 R2UR UR8, R2 ;  /* 0x000000000208c2ca */ /* 0x000fe200000e0000 */
[----:B------:R-:W-:Y:S01]  /*4340*/  VOTEU.ALL UP1, P4 ;  /* 0x0000000000ff7886 */ /* 0x000fe20002020000 */
[----:B------:R-:W-:Y:S01]  /*4350*/  @!P4 R2UR UR9, R8 ;  /* 0x000000000809c2ca */ /* 0x000fe200000e0000 */
[----:B-1----:R-:W-:Y:S01]  /*4360*/  @!P4 IMAD.MOV.U32 R0, RZ, RZ, 0x1000 ;  /* 0x00001000ff00c424 */ /* 0x002fe200078e00ff */
[----:B------:R-:W-:Y:S01]  /*4370*/  UMOV UR10, 0x0 ;  /* 0x00000000000a7882 */ /* 0x000fe20000000000 */
[----:B------:R-:W-:Y:S01]  /*4380*/  UMOV UR11, 0x10000000 ;  /* 0x10000000000b7882 */ /* 0x000fe20000000000 */
[----:B------:R-:W-:Y:S01]  /*4390*/  @!UP1 UIADD3 UR24, UPT, UPT, UR7, 0x200, URZ ;  /* 0x0000020007189890 */ /* 0x000fe2000fffe0ff */
[----:B------:R-:W-:Y:S01]  /*43a0*/  VOTEU.ALL UP1, P4 ;  /* 0x0000000000ff7886 */ /* 0x000fe20002020000 */
[----:B------:R-:W-:Y:S05]  /*43b0*/  UMOV UR28, UR36 ;  /* 0x00000024001c7c82 */ /* 0x000fea0008000000 */
[----:B------:R-:W-:Y:S01]  /*43c0*/  IMAD.U32 R9, RZ, RZ, UR8 ;  /* 0x00000008ff097e24 */ /* 0x000fe2000f8e00ff */
[----:B------:R-:W-:Y:S01]  /*43d0*/  UPRMT UR8, UR37, 0x654, UR25 ;  /* 0x0000065425087896 */ /* 0x000fe20008000019 */
[----:B------:R-:W-:Y:S03]  /*43e0*/  IMAD.U32 R8, RZ, RZ, UR9 ;  /* 0x00000009ff087e24 */ /* 0x000fe6000f8e00ff */
[----:B------:R-:W-:Y:S02]  /*43f0*/  @!P4 R2UR UR15, R9 ;  /* 0x00000000090fc2ca */ /* 0x000fe400000e0000 */
[----:B------:R-:W-:Y:S02]  /*4400*/  @!P4 R2UR UR14, R8 ;  /* 0x00000000080ec2ca */ /* 0x000fe400000e0000 */
[----:B------:R-:W-:Y:S05]  /*4410*/  @!P4 IADD3 R8, P0, PT, R30, 0x580, RZ ;  /* 0x000005801e08c810 */ /* 0x000fea0007f1e0ff */
[----:B------:R-:W-:Y:S06]  /*4420*/  @!P4 IMAD.X R2, RZ, RZ, R31, P0 ;  /* 0x000000ffff02c224 */ /* 0x000fec00000e061f */
[----:B------:R1:W-:Y:S01]  /*4430*/  @!UP1 UTMALDG.3D [UR24], [UR14], desc[UR10] ;  /* 0x00000a180e0095b4 */ /* 0x0003e20008011000 */
[----:B------:R1:W-:Y:S01]  /*4440*/  @!P4 SYNCS.ARRIVE.TRANS64.RED.A0TR RZ, [UR7+0x60], R0 ;  /* 0x00006000ffffc9a7 */ /* 0x0003e20008300407 */
[----:B------:R-:W-:Y:S01]  /*4450*/  SYNCS.ARRIVE.TRANS64.RED.A1T0 RZ, [UR8], RZ ;  /* 0x000000ffffff79a7 */ /* 0x000fe20008100408 */
[----:B------:R-:W2:Y:S02]  /*4460*/  SYNCS.PHASECHK.TRANS64.TRYWAIT P2, [UR7+0x80], R14 ;  /* 0x0000800eff0075a7 */ /* 0x000ea40008041107 */
[----:B-12---:R-:W-:Y:S05]  /*4470*/  @!P2 BRA `(.L_x_77) ;  /* 0x0000004400bca947 */ /* 0x006fea0003800000 */
.L_x_158:
[----:B------:R-:W2:Y:S01]  /*4480*/  LDC.64 R12, c[0x0][0xb18] ;  /* 0x0002c600ff0c7b82 */ /* 0x000ea20000000a00 */
[----:B------:R-:W-:Y:S01]  /*4490*/  @!P4 R2UR UR8, R2 ;  /* 0x000000000208c2ca */ /* 0x000fe200000e0000 */
[----:B------:R-:W-:Y:S01]  /*44a0*/  VOTEU.ALL UP1, P4 ;  /* 0x0000000000ff7886 */ /* 0x000fe20002020000 */
[----:B------:R-:W-:Y:S01]  /*44b0*/  @!P4 R2UR UR9, R8 ;  /* 0x000000000809c2ca */ /* 0x000fe200000e0000 */
[----:B-1----:R-:W-:Y:S01]  /*44c0*/  @!P4 IMAD.MOV.U32 R0, RZ, RZ, 0x1000 ;  /* 0x00001000ff00c424 */ /* 0x002fe200078e00ff */
[----:B------:R-:W-:Y:S03]  /*44d0*/  UMOV UR10, 0x0 ;  /* 0x00000000000a7882 */ /* 0x000fe60000000000 */
[----:B------:R-:W1:Y:S01]  /*44e0*/  @!P1 LDC R2, c[0x0][0xb0c] ;  /* 0x0002c300ff029b82 */ /* 0x000e620000000800 */
[----:B------:R-:W-:Y:S01]  /*44f0*/  @!UP1 UIADD3 UR18, UPT, UPT, UR26, 0x40, URZ ;  /* 0x000000401a129890 */ /* 0x000fe2000fffe0ff */
[----:B------:R-:W-:Y:S01]  /*4500*/  @P3 SHF.R.U32.HI R26, RZ, 0x10, R21 ;  /* 0x00000010ff1a3819 */ /* 0x000fe20000011615 */
[----:B------:R-:W-:Y:S01]  /*4510*/  @!UP1 UIADD3 UR16, UPT, UPT, UR7, 0x1200, URZ ;  /* 0x0000120007109890 */ /* 0x000fe2000fffe0ff */
[----:B------:R-:W-:Y:S01]  /*4520*/  VIADD R28, R28, 0x1 ;  /* 0x000000011c1c7836 */ /* 0x000fe20000000000 */
[----:B------:R-:W-:Y:S01]  /*4530*/  VOTEU.ALL UP1, P4 ;  /* 0x0000000000ff7886 */ /* 0x000fe20002020000 */
[----:B------:R-:W-:Y:S01]  /*4540*/  UMOV UR11, 0x10000000 ;  /* 0x10000000000b7882 */ /* 0x000fe20000000000 */
[----:B------:R-:W-:Y:S01]  /*4550*/  UMOV UR19, UR27 ;  /* 0x0000001b00137c82 */ /* 0x000fe20008000000 */
[----:B------:R-:W-:Y:S01]  /*4560*/  IMAD.U32 R9, RZ, RZ, UR8 ;  /* 0x00000008ff097e24 */ /* 0x000fe2000f8e00ff */
[----:B------:R-:W-:Y:S01]  /*4570*/  UMOV UR20, UR36 ;  /* 0x0000002400147c82 */ /* 0x000fe20008000000 */
[----:B------:R-:W-:Y:S01]  /*4580*/  IMAD.U32 R8, RZ, RZ, UR9 ;  /* 0x00000009ff087e24 */ /* 0x000fe2000f8e00ff */
[----:B------:R-:W-:Y:S02]  /*4590*/  UPRMT UR8, UR37, 0x654, UR17 ;  /* 0x0000065425087896 */ /* 0x000fe40008000011 */
[----:B------:R-:W-:Y:S02]  /*45a0*/  @!P4 R2UR UR15, R9 ;  /* 0x00000000090fc2ca */ /* 0x000fe400000e0000 */
[----:B------:R-:W-:Y:S02]  /*45b0*/  @!P4 R2UR UR14, R8 ;  /* 0x00000000080ec2ca */ /* 0x000fe400000e0000 */
[----:B------:R-:W3:Y:S11]  /*45c0*/  LDC.64 R8, c[0x0][0xb10] ;  /* 0x0002c400ff087b82 */ /* 0x000ef60000000a00 */
[----:B------:R1:W-:Y:S01]  /*45d0*/  @!UP1 UTMALDG.3D [UR16], [UR14], desc[UR10] ;  /* 0x00000a100e0095b4 */ /* 0x0003e20008011000 */
[----:B------:R5:W-:Y:S01]  /*45e0*/  @!P4 SYNCS.ARRIVE.TRANS64.RED.A0TR RZ, [UR7+0x68], R0 ;  /* 0x00006800ffffc9a7 */ /* 0x000be20008300407 */
[C---:B---3--:R-:W-:Y:S01]  /*45f0*/  @!P1 IMAD.HI.U32 R8, R11.reuse, R8, RZ ;  /* 0x000000080b089227 */ /* 0x048fe200078e00ff */
[----:B--2---:R-:W-:Y:S02]  /*4600*/  @!P1 ISETP.NE.AND P0, PT, R12, 0x1, PT ;  /* 0x000000010c00980c */ /* 0x004fe40003f05270 */
[----:B-1----:R-:W-:Y:S01]  /*4610*/  @!P1 ISETP.NE.AND P2, PT, R2, 0x1, PT ;  /* 0x000000010200980c */ /* 0x002fe20003f45270 */
[----:B------:R-:W-:Y:S01]  /*4620*/  SYNCS.ARRIVE.TRANS64.RED.A1T0 RZ, [UR8], RZ ;  /* 0x000000ffffff79a7 */ /* 0x000fe20008100408 */
[C---:B------:R-:W-:Y:S01]  /*4630*/  @!P1 IMAD.HI.U32 R13, R10.reuse, R13, RZ ;  /* 0x0000000d0a0d9227 */ /* 0x040fe200078e00ff */
[----:B------:R-:W-:Y:S04]  /*4640*/  @!P1 SHF.R.U32.HI R8, RZ, R9, R8 ;  /* 0x00000009ff089219 */ /* 0x000fe80000011608 */
[----:B------:R-:W-:Y:S01]  /*4650*/  @!P1 SEL R8, R11, R8, !P2 ;  /* 0x000000080b089207 */ /* 0x000fe20005000000 */
[----:B------:R-:W1:Y:S01]  /*4660*/  SYNCS.PHASECHK.TRANS64.TRYWAIT P5, [UR7+0x88], R14 ;  /* 0x0000880eff0075a7 */ /* 0x000e6200080a1107 */
[----:B-----5:R-:W2:Y:S02]  /*4670*/  @!P1 LDC R0, c[0x0][0xb20] ;  /* 0x0002c800ff009b82 */ /* 0x020ea40000000800 */
[----:B--2---:R-:W-:Y:S04]  /*4680*/  @!P1 SHF.R.U32.HI R0, RZ, R0, R13 ;  /* 0x00000000ff009219 */ /* 0x004fe8000001160d */
[----:B------:R-:W-:Y:S05]  /*4690*/  @!P1 SEL R9, R10, R0, !P0 ;  /* 0x000000000a099207 */ /* 0x000fea0004000000 */
[----:B------:R-:W-:Y:S02]  /*46a0*/  @!P1 IMAD.IADD R0, R9, 0x1, -R8 ;  /* 0x0000000109009824 */ /* 0x000fe400078e0a08 */
[----:B------:R-:W-:Y:S02]  /*46b0*/  @!P1 IMAD.IADD R8, R8, 0x1, -R9 ;  /* 0x0000000108089824 */ /* 0x000fe400078e0a09 */
[----:B------:R-:W-:Y:S02]  /*46c0*/  @!P1 IMAD R11, R0, R2, R11 ;  /* 0x00000002000b9224 */ /* 0x000fe400078e020b */
[----:B------:R-:W-:Y:S01]  /*46d0*/  @!P1 IMAD R10, R8, R12, R10 ;  /* 0x0000000c080a9224 */ /* 0x000fe200078e020a */
[----:B-1----:R-:W-:Y:S06]  /*46e0*/  @!P5 BRA `(.L_x_78) ;  /* 0x000000440038d947 */ /* 0x002fec0003800000 */
.L_x_160:
[----:B------:R-:W-:Y:S01]  /*46f0*/  @!P4 IADD3 R2, P0, PT, R30, 0x580, RZ ;  /* 0x000005801e02c810 */ /* 0x000fe20007f1e0ff */
[----:B------:R-:W-:Y:S01]  /*4700*/  VOTEU.ALL UP1, P4 ;  /* 0x0000000000ff7886 */ /* 0x000fe20002020000 */
[----:B------:R-:W-:Y:S01]  /*4710*/  UMOV UR18, 0x0 ;  /* 0x0000000000127882 */ /* 0x000fe20000000000 */
[----:B------:R-:W-:Y:S01]  /*4720*/  UMOV UR19, 0x10000000 ;  /* 0x1000000000137882 */ /* 0x000fe20000000000 */
[----:B------:R-:W-:Y:S01]  /*4730*/  @!P4 R2UR UR9, R2 ;  /* 0x000000000209c2ca */ /* 0x000fe200000e0000 */
[----:B-1----:R-:W-:Y:S01]  /*4740*/  @!P4 IMAD.X R0, RZ, RZ, R31, P0 ;  /* 0x000000ffff00c224 */ /* 0x002fe200000e061f */
[----:B------:R-:W-:Y:S01]  /*4750*/  @!UP1 UIADD3 UR10, UPT, UPT, UR26, 0x80, URZ ;  /* 0x000000801a0a9890 */ /* 0x000fe2000fffe0ff */
[----:B------:R-:W-:Y:S01]  /*4760*/  ISETP.NE.AND P0, PT, R28, 0x2, PT ;  /* 0x000000021c00780c */ /* 0x000fe20003f05270 */
[----:B------:R-:W-:Y:S01]  /*4770*/  UMOV UR11, UR27 ;  /* 0x0000001b000b7c82 */ /* 0x000fe20008000000 */
[----:B------:R-:W-:Y:S01]  /*4780*/  UMOV UR12, UR36 ;  /* 0x00000024000c7c82 */ /* 0x000fe20008000000 */
[----:B------:R-:W-:Y:S01]  /*4790*/  @!P4 R2UR UR8, R0 ;  /* 0x000000000008c2ca */ /* 0x000fe200000e0000 */
[----:B------:R-:W-:Y:S01]  /*47a0*/  IMAD.IADD R14, R10, 0x1, R96 ;  /* 0x000000010a0e7824 */ /* 0x000fe200078e0260 */
[----:B------:R-:W-:Y:S01]  /*47b0*/  @P3 R2UR UR36, R26 ;  /* 0x000000001a2432ca */ /* 0x000fe200000e0000 */
[----:B------:R-:W-:Y:S01]  /*47c0*/  IMAD.IADD R15, R11, 0x1, R97 ;  /* 0x000000010b0f7824 */ /* 0x000fe200078e0261 */
[----:B------:R-:W-:Y:S02]  /*47d0*/  SEL R0, RZ, 0x1, P0 ;  /* 0x00000001ff007807 */ /* 0x000fe40000000000 */
[----:B------:R-:W-:Y:S01]  /*47e0*/  LOP3.LUT R29, R29, 0x1, RZ, 0x3c, !PT ;  /* 0x000000011d1d7812 */ /* 0x000fe200078e3cff */
[----:B------:R-:W-:Y:S01]  /*47f0*/  IMAD.U32 R8, RZ, RZ, UR9 ;  /* 0x00000009ff087e24 */ /* 0x000fe2000f8e00ff */
[----:B------:R-:W-:Y:S01]  /*4800*/  @!UP1 UIADD3 UR9, UPT, UPT, UR7, 0x70, URZ ;  /* 0x0000007007099890 */ /* 0x000fe2000fffe0ff */
[----:B------:R-:W-:Y:S02]  /*4810*/  LOP3.LUT R27, R27, R0, RZ, 0x3c, !PT ;  /* 0x000000001b1b7212 */ /* 0x000fe400078e3cff */
[----:B------:R-:W-:Y:S02]  /*4820*/  SEL R28, R28, RZ, P0 ;  /* 0x000000ff1c1c7207 */ /* 0x000fe40000000000 */
[----:B------:R-:W-:Y:S01]  /*4830*/  IMAD.U32 R9, RZ, RZ, UR8 ;  /* 0x00000008ff097e24 */ /* 0x000fe2000f8e00ff */
[----:B------:R-:W-:Y:S01]  /*4840*/  @!P4 R2UR UR14, R8 ;  /* 0x00000000080ec2ca */ /* 0x000fe200000e0000 */
[----:B------:R-:W-:Y:S01]  /*4850*/  @!UP1 UIADD3 UR8, UPT, UPT, UR7, 0x2200, URZ ;  /* 0x0000220007089890 */ /* 0x000fe2000fffe0ff */
[----:B------:R-:W-:Y:S02]  /*4860*/  VOTEU.ALL UP1, P4 ;  /* 0x0000000000ff7886 */ /* 0x000fe40002020000 */
[----:B------:R-:W-:Y:S11]  /*4870*/  @!P4 R2UR UR15, R9 ;  /* 0x00000000090fc2ca */ /* 0x000ff600000e0000 */
[----:B------:R-:W-:Y:S02]  /*4880*/  @!UPT UIADD3 URZ, UPT, UPT, URZ, URZ, URZ ;  /* 0x000000fffffff290 */ /* 0x000fe4000fffe0ff */
[----:B------:R2:W-:Y:S01]  /*4890*/  @!UP1 UTMALDG.3D [UR8], [UR14], desc[UR18] ;  /* 0x000012080e0095b4 */ /* 0x0005e20008011000 */
[----:B------:R2:W-:Y:S01]  /*48a0*/  @!P4 SYNCS.ARRIVE.TRANS64.RED.A0TR RZ, [UR7+0x70], R25 ;  /* 0x00007019ffffc9a7 */ /* 0x0005e20008300407 */
[----:B------:R-:W-:Y:S01]  /*48b0*/  UPLOP3.LUT UP1, UPT, UPT, UPT, UPT, 0x80, 0x8 ;  /* 0x000000000008789c */ /* 0x000fe20003f2f070 */
[----:B------:R-:W-:Y:S01]  /*48c0*/  SYNCS.ARRIVE.TRANS64.RED.A1T0 RZ, [UR13], RZ ;  /* 0x000000ffffff79a7 */ /* 0x000fe2000810040d */
[----:B------:R-:W-:Y:S09]  /*48d0*/  @P3 BRA `(.L_x_79) ;  /* 0xfffffff000f83947 */ /* 0x000ff2000383ffff */
[----:B------:R-:W-:-:S04]  /*48e0*/  SHF.L.U32 R2, R29, 0x1f, RZ ;  /* 0x0000001f1d027819 */ /* 0x000fc800000006ff */
[----:B------:R-:W1:Y:S02]  /*48f0*/  SYNCS.PHASECHK.TRANS64.TRYWAIT P0, [UR7+0x78], R2 ;  /* 0x00007802ff0075a7 */ /* 0x000e640008001107 */
[----:B-1----:R-:W-:Y:S05]  /*4900*/  @!P0 BRA `(.L_x_80) ;  /* 0x0000004000c88947 */ /* 0x002fea0003800000 */
.L_x_162:
[----:B------:R-:W3:Y:S02]  /*4910*/  SYNCS.PHASECHK.TRANS64.TRYWAIT P0, [UR7+0x80], R2 ;  /* 0x00008002ff0075a7 */ /* 0x000ee40008001107 */
[----:B---3--:R-:W-:Y:S05]  /*4920*/  @!P0 BRA `(.L_x_81) ;  /* 0x0000004000d88947 */ /* 0x008fea0003800000 */
.L_x_164:
[----:B-1----:R-:W-:-:S07]  /*4930*/  MOV R0, UR7 ;  /* 0x0000000700007c02 */ /* 0x002fce0008000f00 */
.L_x_82:
[----:B-1----:R-:W-:-:S04]  /*4940*/  SHF.L.U32 R2, R29, 0x1f, RZ ;  /* 0x0000001f1d027819 */ /* 0x002fc800000006ff */
[----:B------:R1:W3:Y:S03]  /*4950*/  SYNCS.PHASECHK.TRANS64.TRYWAIT P0, [R0+URZ+0x88], R2 ;  /* 0x00008802000075a7 */ /* 0x0002e600080011ff */
[----:B---3--:R-:W-:Y:S05]  /*4960*/  @!P0 NANOSLEEP.SYNCS 0x989680 ;  /* 0x009896800000895d */ /* 0x008fea0003900000 */
[----:B------:R-:W3:Y:S02]  /*4970*/  @!P0 SYNCS.PHASECHK.TRANS64 P0, [R0+URZ+0x88], R2 ;  /* 0x00008802000085a7 */ /* 0x000ee400080010ff */
[----:B--23--:R-:W-:Y:S05]  /*4980*/  @P0 EXIT ;  /* 0x000000000000094d */ /* 0x00cfea0003800000 */
[----:B------:R-:W-:Y:S05]  /*4990*/  BRA `(.L_x_82) ;  /* 0xfffffffc00e87947 */ /* 0x000fea000383ffff */
.L_x_69:
[----:B------:R-:W-:-:S06]  /*49a0*/  UISETP.GE.AND UP1, UPT, UR8, 0x4, UPT ;  /* 0x000000040800788c */ /* 0x000fcc000bf26270 */
[----:B------:R-:W-:-:S13]  /*49b0*/  PLOP3.LUT P0, PT, PT, PT, UP1, 0x80, 0x8 ;  /* 0x000000000008781c */ /* 0x000fda0003f0f018 */
[----:B------:R-:W-:Y:S05]  /*49c0*/  @!P0 EXIT ;  /* 0x000000000000894d */ /* 0x000fea0003800000 */
[----:B------:R-:W-:Y:S01]  /*49d0*/  BAR.SYNC.DEFER_BLOCKING 0x6, 0xa0 ;  /* 0x0182800000007b1d */ /* 0x000fe20000010000 */
[C---:B------:R-:W-:Y:S01]  /*49e0*/  IMAD.SHL.U32 R3, R110.reuse, 0x40, RZ ;  /* 0x000000406e037824 */ /* 0x040fe200078e00ff */
[C---:B------:R-:W-:Y:S01]  /*49f0*/  LOP3.LUT R111, R110.reuse, 0x60, RZ, 0xc0, !PT ;  /* 0x000000606e6f7812 */ /* 0x040fe200078ec0ff */
[C---:B------:R-:W-:Y:S01]  /*4a00*/  IMAD.SHL.U32 R102, R110.reuse, 0x20, RZ ;  /* 0x000000206e667824 */ /* 0x040fe200078e00ff */
[----:B------:R-:W-:Y:S01]  /*4a10*/  CS2R R108, SRZ ;  /* 0x00000000006c7805 */ /* 0x000fe2000001ff00 */
[C---:B------:R-:W-:Y:S01]  /*4a20*/  IMAD.SHL.U32 R4, R110.reuse, 0x2, RZ ;  /* 0x000000026e047824 */ /* 0x040fe200078e00ff */
[----:B------:R-:W-:Y:S02]  /*4a30*/  UMOV UR49, 0x400 ;  /* 0x0000040000317882 */ /* 0x000fe40000000000 */
[----:B------:R-:W1:Y:S01]  /*4a40*/  LDC R101, c[0x0][0x370] ;  /* 0x0000dc00ff657b82 */ /* 0x000e620000000800 */
[----:B------:R-:W-:Y:S01]  /*4a50*/  ULEA UR49, UR37, UR49, 0x18 ;  /* 0x0000003125317291 */ /* 0x000fe2000f8ec0ff */
[----:B------:R-:W-:Y:S01]  /*4a60*/  LOP3.LUT R2, R3, 0x180, RZ, 0xc0, !PT ;  /* 0x0000018003027812 */ /* 0x000fe200078ec0ff */
[----:B------:R-:W-:Y:S01]  /*4a70*/  IMAD.U32 R36, R110, 0x10000, RZ ;  /* 0x000100006e247824 */ /* 0x000fe200078e00ff */
[----:B------:R-:W-:Y:S01]  /*4a80*/  LOP3.LUT R102, R102, 0xc00, RZ, 0xc0, !PT ;  /* 0x00000c0066667812 */ /* 0x000fe200078ec0ff */
[----:B------:R-:W-:Y:S01]  /*4a90*/  IMAD.MOV.U32 R46, RZ, RZ, RZ ;  /* 0x000000ffff2e7224 */ /* 0x000fe200078e00ff */
[----:B------:R-:W-:Y:S01]  /*4aa0*/  LOP3.LUT R4, R2, 0x20, R4, 0xf8, !PT ;  /* 0x0000002002047812 */ /* 0x000fe200078ef804 */
[----:B------:R-:W-:Y:S01]  /*4ab0*/  IMAD.SHL.U32 R2, R110, 0x8, RZ ;  /* 0x000000086e027824 */ /* 0x000fe200078e00ff */
[----:B------:R-:W2:Y:S01]  /*4ac0*/  LDC R43, c[0x0][0xb0c] ;  /* 0x0002c300ff2b7b82 */ /* 0x000ea20000000800 */
[----:B------:R-:W-:Y:S01]  /*4ad0*/  LOP3.LUT R102, R102, 0x40, R3, 0xf8, !PT ;  /* 0x0000004066667812 */ /* 0x000fe200078ef803 */
[----:B------:R-:W-:Y:S01]  /*4ae0*/  IMAD.MOV.U32 R113, RZ, RZ, RZ ;  /* 0x000000ffff717224 */ /* 0x000fe200078e00ff */
[----:B------:R-:W-:-:S02]  /*4af0*/  LOP3.LUT R36, R36, 0x600000, RZ, 0xc0, !PT ;  /* 0x0060000024247812 */ /* 0x000fc400078ec0ff */
[----:B------:R-:W-:Y:S02]  /*4b00*/  CS2R R106, SRZ ;  /* 0x00000000006a7805 */ /* 0x000fe4000001ff00 */
[----:B------:R-:W-:Y:S01]  /*4b10*/  LOP3.LUT R110, R110, 0x2, RZ, 0xc0, !PT ;  /* 0x000000026e6e7812 */ /* 0x000fe200078ec0ff */
[----:B------:R-:W4:Y:S01]  /*4b20*/  LDCU.64 UR52, c[0x0][0x348] ;  /* 0x00006900ff3477ac */ /* 0x000f220008000a00 */
[----:B------:R-:W-:Y:S01]  /*4b30*/  LOP3.LUT R2, R4, 0x30, R2, 0x78, !PT ;  /* 0x0000003004027812 */ /* 0x000fe200078e7802 */
[----:B------:R-:W1:Y:S01]  /*4b40*/  LDC R99, c[0x0][0xb20] ;  /* 0x0002c800ff637b82 */ /* 0x000e620000000800 */
[----:B------:R-:W3:Y:S01]  /*4b50*/  LDS R0, [UR49+0x150] ;  /* 0x00015031ff007984 */ /* 0x000ee20008000800 */
[----:B------:R-:W-:Y:S01]  /*4b60*/  LOP3.LUT R102, R102, 0x200, R3, 0xf8, !PT ;  /* 0x0000020066667812 */ /* 0x000fe200078ef803 */
[----:B------:R-:W-:Y:S01]  /*4b70*/  IMAD.MOV R104, RZ, RZ, -R110 ;  /* 0x000000ffff687224 */ /* 0x000fe200078e0a6e */
[----:B------:R-:W1:Y:S02]  /*4b80*/  LDCU.64 UR38, c[0x0][0x888] ;  /* 0x00011100ff2677ac */ /* 0x000e640008000a00 */
[----:B------:R-:W-:-:S02]  /*4b90*/  LOP3.LUT R102, R102, R2, RZ, 0xfc, !PT ;  /* 0x0000000266667212 */ /* 0x000fc400078efcff */
[----:B------:R-:W1:Y:S01]  /*4ba0*/  LDC R42, c[0x0][0xb30] ;  /* 0x0002cc00ff2a7b82 */ /* 0x000e620000000800 */
[----:B------:R-:W1:Y:S01]  /*4bb0*/  LDCU.64 UR44, c[0x0][0x890] ;  /* 0x00011200ff2c77ac */ /* 0x000e620008000a00 */
[----:B------:R-:W-:Y:S02]  /*4bc0*/  UIADD3 UR48, UPT, UPT, UR49, 0x200, URZ ;  /* 0x0000020031307890 */ /* 0x000fe4000fffe0ff */
[----:B------:R-:W-:-:S04]  /*4bd0*/  UIADD3 UR50, UPT, UPT, UR49, 0x3200, URZ ;  /* 0x0000320031327890 */ /* 0x000fc8000fffe0ff */
[----:B------:R-:W1:Y:S01]  /*4be0*/  LDC.64 R94, c[0x0][0xb10] ;  /* 0x0002c400ff5e7b82 */ /* 0x000e620000000a00 */
[----:B------:R-:W-:-:S07]  /*4bf0*/  UMOV UR54, URZ ;  /* 0x000000ff00367c82 */ /* 0x000fce0008000000 */
[----:B------:R-:W1:Y:S08]  /*4c00*/  LDC.64 R40, c[0x0][0xb18] ;  /* 0x0002c600ff287b82 */ /* 0x000e700000000a00 */
[----:B------:R-:W1:Y:S08]  /*4c10*/  LDC.64 R38, c[0x0][0xb28] ;  /* 0x0002ca00ff267b82 */ /* 0x000e700000000a00 */
[----:B------:R-:W1:Y:S01]  /*4c20*/  LDC.64 R92, c[0x0][0x8b0] ;  /* 0x00022c00ff5c7b82 */ /* 0x000e620000000a00 */
[----:B---3--:R-:W-:-:S07]  /*4c30*/  IMAD.IADD R36, R0, 0x1, R36 ;  /* 0x0000000100247824 */ /* 0x008fce00078e0224 */
[----:B------:R-:W3:Y:S08]  /*4c40*/  LDC.64 R82, c[0x0][0x8a8] ;  /* 0x00022a00ff527b82 */ /* 0x000ef00000000a00 */
[----:B--2-4-:R-:W1:Y:S02]  /*4c50*/  LDC R100, c[0x0][0x374] ;  /* 0x0000dd00ff647b82 */ /* 0x014e640000000800 */
.L_x_121:
[C---:B------:R-:W-:Y:S02]  /*4c60*/  LEA R0, R113.reuse, UR49, 0x3 ;  /* 0x0000003171007c11 */ /* 0x040fe4000f8e18ff */
[----:B------:R-:W-:Y:S02]  /*4c70*/  SHF.L.U32 R2, R108, 0x1f, RZ ;  /* 0x0000001f6c027819 */ /* 0x000fe400000006ff */
[----:B------:R-:W-:Y:S02]  /*4c80*/  LEA R16, R113, UR49, 0x4 ;  /* 0x0000003171107c11 */ /* 0x000fe4000f8e20ff */
[----:B------:R-:W2:Y:S02]  /*4c90*/  SYNCS.PHASECHK.TRANS64.TRYWAIT P0, [R0+URZ+0xa0], R2 ;  /* 0x0000a002000075a7 */ /* 0x000ea400080011ff */
[----:B-12---:R-:W-:Y:S05]  /*4ca0*/  @!P0 BRA `(.L_x_83) ;  /* 0x0000004000108947 */ /* 0x006fea0003800000 */
.L_x_165:
[----:B------:R-:W4:Y:S01]  /*4cb0*/  LDC.64 R10, c[0x0][0xb10] ;  /* 0x0002c400ff0a7b82 */ /* 0x000f220000000a00 */
[----:B------:R-:W3:Y:S01]  /*4cc0*/  LDS.128 R16, [R16+0x130] ;  /* 0x0001300010107984 */ /* 0x000ee20000000c00 */
[----:B-1----:R-:W-:Y:S01]  /*4cd0*/  ISETP.NE.AND P1, PT, R42, 0x1, PT ;  /* 0x000000012a00780c */ /* 0x002fe20003f25270 */
[----:B--2---:R-:W-:Y:S01]  /*4ce0*/  VIADD R0, R0, 0xb0 ;  /* 0x000000b000007836 */ /* 0x004fe20000000000 */
[----:B------:R-:W-:Y:S04]  /*4cf0*/  ISETP.GE.AND P0, PT, R37, 0x1, PT ;  /* 0x000000012500780c */ /* 0x000fe80003f06270 */
[----:B------:R-:W1:Y:S01]  /*4d00*/  LDC.64 R8, c[0x0][0xb18] ;  /* 0x0002c600ff087b82 */ /* 0x000e620000000a00 */
[----:B------:R-:W-:Y:S01]  /*4d10*/  PRMT R0, RZ, 0x654, R0 ;  /* 0x00000654ff007816 */ /* 0x000fe20000000000 */
[----:B------:R-:W-:Y:S01]  /*4d20*/  @!PT LDS RZ, [RZ] ;  /* 0x00000000fffff984 */ /* 0x000fe20000000800 */
[----:B------:R-:W-:Y:S01]  /*4d30*/  @!PT LDS RZ, [RZ] ;  /* 0x00000000fffff984 */ /* 0x000fe20000000800 */
[----:B------:R-:W-:Y:S01]  /*4d40*/  @!PT LDS RZ, [RZ] ;  /* 0x00000000fffff984 */ /* 0x000fe20000000800 */
[----:B------:R-:W-:Y:S01]  /*4d50*/  @!PT LDS RZ, [RZ] ;  /* 0x00000000fffff984 */ /* 0x000fe20000000800 */
[----:B------:R2:W-:Y:S06]  /*4d60*/  MEMBAR.ALL.CTA ;  /* 0x0000000000007992 */ /* 0x0005ec0000008000 */
[----:B--2---:R-:W2:Y:S01]  /*4d70*/  FENCE.VIEW.ASYNC.S ;  /* 0x00000000000073c6 */ /* 0x004ea20000000000 */
[----:B------:R-:W1:Y:S08]  /*4d80*/  @!P1 LDC R12, c[0x0][0xb20] ;  /* 0x0002c800ff0c9b82 */ /* 0x000e700000000800 */
[----:B------:R-:W1:Y:S01]  /*4d90*/  @!P1 LDC R7, c[0x0][0xb0c] ;  /* 0x0002c300ff079b82 */ /* 0x000e620000000800 */
[----:B--2---:R2:W-:Y:S01]  /*4da0*/  SYNCS.ARRIVE.TRANS64.RED.A1T0 RZ, [R0+URZ], RZ ;  /* 0x000000ff00ff79a7 */ /* 0x0045e200081004ff */
[----:B---3--:R-:W-:Y:S04]  /*4db0*/  LOP3.LUT P4, RZ, R18, 0x1, RZ, 0xc0, !PT ;  /* 0x0000000112ff7812 */ /* 0x008fe8000788c0ff */
[----:B------:R-:W-:Y:S09]  /*4dc0*/  P2R R112, PR, RZ, 0x10 ;  /* 0x00000010ff707803 */ /* 0x000ff20000000000 */
[----:B------:R-:W-:Y:S02]  /*4dd0*/  @P4 MOV R45, R16 ;  /* 0x00000010002d4202 */ /* 0x000fe40000000f00 */
[----:B------:R-:W-:Y:S01]  /*4de0*/  @P4 LOP3.LUT R44, R17, 0xffff, RZ, 0xc0, !PT ;  /* 0x0000ffff112c4812 */ /* 0x000fe200078ec0ff */
[----:B--2-4-:R-:W-:Y:S06]  /*4df0*/  @!P0 BRA `(.L_x_84) ;  /* 0x0000000000a48947 */ /* 0x014fec0003800000 */
[----:B------:R-:W-:Y:S01]  /*4e00*/  IMAD.HI.U32 R0, R100, R41, RZ ;  /* 0x0000002964007227 */ /* 0x000fe200078e00ff */
[----:B------:R-:W-:Y:S02]  /*4e10*/  ISETP.NE.AND P0, PT, R40, 0x1, PT ;  /* 0x000000012800780c */ /* 0x000fe40003f05270 */
[----:B------:R-:W-:Y:S01]  /*4e20*/  ISETP.NE.AND P2, PT, R37, 0x1, PT ;  /* 0x000000012500780c */ /* 0x000fe20003f45270 */
[----:B------:R-:W-:Y:S01]  /*4e30*/  IMAD.HI.U32 R4, R101, R94, RZ ;  /* 0x0000005e65047227 */ /* 0x000fe200078e00ff */
[----:B------:R-:W-:Y:S02]  /*4e40*/  SHF.R.U32.HI R0, RZ, R99, R0 ;  /* 0x00000063ff007219 */ /* 0x000fe40000011600 */
[----:B------:R-:W-:Y:S01]  /*4e50*/  ISETP.NE.AND P3, PT, R43, 0x1, PT ;  /* 0x000000012b00780c */ /* 0x000fe20003f65270 */
[----:B------:R-:W-:Y:S01]  /*4e60*/  IMAD.HI.U32 R6, R44, R41, RZ ;  /* 0x000000292c067227 */ /* 0x000fe200078e00ff */
[-C--:B------:R-:W-:Y:S02]  /*4e70*/  SHF.R.U32.HI R4, RZ, R95.reuse, R4 ;  /* 0x0000005fff047219 */ /* 0x080fe40000011604 */
[----:B------:R-:W-:Y:S01]  /*4e80*/  SEL R0, R100, R0, !P0 ;  /* 0x0000000064007207 */ /* 0x000fe20004000000 */
[----:B------:R-:W-:Y:S01]  /*4e90*/  IMAD.HI.U32 R5, R45, R94, RZ ;  /* 0x0000005e2d057227 */ /* 0x000fe200078e00ff */
[----:B------:R-:W-:Y:S03]  /*4ea0*/  SEL R4, R101, R4, !P3 ;  /* 0x0000000465047207 */ /* 0x000fe60005800000 */
[-C--:B------:R-:W-:Y:S01]  /*4eb0*/  IMAD.HI.U32 R3, R0, R38.reuse, RZ ;  /* 0x0000002600037227 */ /* 0x080fe200078e00ff */
[----:B------:R-:W-:Y:S03]  /*4ec0*/  SHF.R.U32.HI R5, RZ, R95, R5 ;  /* 0x0000005fff057219 */ /* 0x000fe60000011605 */
[----:B------:R-:W-:Y:S01]  /*4ed0*/  IMAD.HI.U32 R2, R4, R38, RZ ;  /* 0x0000002604027227 */ /* 0x000fe200078e00ff */
[----:B------:R-:W-:Y:S02]  /*4ee0*/  @P2 SHF.R.U32.HI R0, RZ, R39, R3 ;  /* 0x00000027ff002219 */ /* 0x000fe40000011603 */
[----:B------:R-:W-:Y:S02]  /*4ef0*/  SHF.R.U32.HI R3, RZ, R99, R6 ;  /* 0x00000063ff037219 */ /* 0x000fe40000011606 */
[----:B------:R-:W-:Y:S01]  /*4f00*/  @P2 SHF.R.U32.HI R4, RZ, R39, R2 ;  /* 0x00000027ff042219 */ /* 0x000fe20000011602 */
[----:B------:R-:W-:Y:S01]  /*4f10*/  IMAD R0, R37, R0, RZ ;  /* 0x0000000025007224 */ /* 0x000fe200078e02ff */
[----:B------:R-:W-:Y:S02]  /*4f20*/  SEL R3, R44, R3, !P0 ;  /* 0x000000032c037207 */ /* 0x000fe40004000000 */
[----:B------:R-:W-:Y:S01]  /*4f30*/  SEL R2, R45, R5, !P3 ;  /* 0x000000052d027207 */ /* 0x000fe20005800000 */
[----:B------:R-:W-:Y:S01]  /*4f40*/  IMAD R5, R37, R4, RZ ;  /* 0x0000000425057224 */ /* 0x000fe200078e02ff */
[C---:B------:R-:W-:Y:S01]  /*4f50*/  ISETP.GE.AND P0, PT, R3.reuse, R0, PT ;  /* 0x000000000300720c */ /* 0x040fe20003f06270 */
[C---:B------:R-:W-:Y:S03]  /*4f60*/  IMAD.HI.U32 R0, R3.reuse, R38, RZ ;  /* 0x0000002603007227 */ /* 0x040fe600078e00ff */
[C---:B------:R-:W-:Y:S02]  /*4f70*/  ISETP.GE.OR P0, PT, R2.reuse, R5, P0 ;  /* 0x000000050200720c */ /* 0x040fe40000706670 */
[----:B------:R-:W-:Y:S04]  /*4f80*/  SHF.R.U32.HI R0, RZ, R39, R0 ;  /* 0x00000027ff007219 */ /* 0x000fe80000011600 */
        /* <DEDUP_REMOVED lines=15> */
[----:B------:R-:W-:Y:S07]  /*5080*/  IMAD R44, R3, R40, R44 ;  /* 0x00000028032c7224 */ /* 0x000fee00078e022c */
.L_x_84:
[----:B-1----:R-:W-:Y:S01]  /*5090*/  @!P1 ISETP.NE.AND P0, PT, R8, 0x1, PT ;  /* 0x000000010800980c */ /* 0x002fe20003f05270 */
[----:B------:R-:W-:Y:S01]  /*50a0*/  @!P1 IMAD.HI.U32 R0, R45, R10, RZ ;  /* 0x0000000a2d009227 */ /* 0x000fe200078e00ff */
[----:B------:R-:W-:Y:S01]  /*50b0*/  @!P1 ISETP.NE.AND P2, PT, R7, 0x1, PT ;  /* 0x000000010700980c */ /* 0x000fe20003f45270 */
[----:B------:R-:W-:Y:S01]  /*50c0*/  ULOP3.LUT UP0, URZ, UR48, 0x1b0, URZ, 0xc0, !UPT ;  /* 0x000001b030ff7892 */ /* 0x000fe2000f80c0ff */
[----:B------:R-:W-:Y:S01]  /*50d0*/  R2UR UR42, R15 ;  /* 0x000000000f2a72ca */ /* 0x000fe200000e0000 */
[----:B------:R-:W-:Y:S01]  /*50e0*/  @!P1 IMAD.HI.U32 R2, R44, R9, RZ ;  /* 0x000000092c029227 */ /* 0x000fe200078e00ff */
[----:B------:R-:W-:Y:S02]  /*50f0*/  @!P1 SHF.R.U32.HI R0, RZ, R11, R0 ;  /* 0x0000000bff009219 */ /* 0x000fe40000011600 */
[----:B------:R-:W-:Y:S01]  /*5100*/  R2UR UR41, R14 ;  /* 0x000000000e2972ca */ /* 0x000fe200000e0000 */
[----:B------:R-:W-:Y:S01]  /*5110*/  VIADD R113, R113, 0x1 ;  /* 0x0000000171717836 */ /* 0x000fe20000000000 */
[----:B------:R-:W-:Y:S02]  /*5120*/  @!P1 SHF.R.U32.HI R2, RZ, R12, R2 ;  /* 0x0000000cff029219 */ /* 0x000fe40000011602 */
[----:B------:R-:W-:Y:S02]  /*5130*/  @!P1 SEL R3, R45, R0, !P2 ;  /* 0x000000002d039207 */ /* 0x000fe40005000000 */
[----:B------:R-:W-:Y:S02]  /*5140*/  @!P1 SEL R2, R44, R2, !P0 ;  /* 0x000000022c029207 */ /* 0x000fe40004000000 */
[----:B------:R-:W-:Y:S01]  /*5150*/  @P4 SHF.R.U32.HI R105, RZ, 0x10, R17 ;  /* 0x00000010ff694819 */ /* 0x000fe20000011611 */
[----:B------:R-:W-:Y:S02]  /*5160*/  USHF.L.U32 UR42, UR42, 0x6, URZ ;  /* 0x000000062a2a7899 */ /* 0x000fe400080006ff */
[----:B------:R-:W-:Y:S02]  /*5170*/  @!P1 IMAD.IADD R0, R2, 0x1, -R3 ;  /* 0x0000000102009824 */ /* 0x000fe400078e0a03 */
[----:B------:R-:W-:Y:S01]  /*5180*/  @!P1 IMAD.IADD R2, R3, 0x1, -R2 ;  /* 0x0000000103029824 */ /* 0x000fe200078e0a02 */
[----:B------:R-:W-:Y:S01]  /*5190*/  UIMAD UR41, UR41, 0xc0, URZ ;  /* 0x000000c0292978a4 */ /* 0x000fe2000f8e02ff */
[----:B------:R-:W-:Y:S02]  /*51a0*/  @!P1 IMAD R45, R0, R7, R45 ;  /* 0x00000007002d9224 */ /* 0x000fe400078e022d */
[----:B------:R-:W-:Y:S01]  /*51b0*/  @!P1 IMAD R44, R2, R8, R44 ;  /* 0x00000008022c9224 */ /* 0x000fe200078e022c */
[----:B------:R-:W-:Y:S08]  /*51c0*/  BRA.U !UP0, `(.L_x_85) ;  /* 0x0000000108407547 */ /* 0x000ff0000b800000 */
[----:B------:R-:W1:Y:S01]  /*51d0*/  LDCU.64 UR8, c[0x4][0x88] ;  /* 0x01001100ff0877ac */ /* 0x000e620008000a00 */
[----:B------:R-:W-:Y:S01]  /*51e0*/  MOV R3, 0x0 ;  /* 0x0000000000037802 */ /* 0x000fe20000000f00 */
[----:B------:R-:W-:Y:S02]  /*51f0*/  HFMA2 R12, -RZ, RZ, 0, 5.9604644775390625e-08 ;  /* 0x00000001ff0c7431 */ /* 0x000fe400000001ff */
[----:B------:R-:W-:Y:S02]  /*5200*/  IMAD.MOV.U32 R8, RZ, RZ, 0x70 ;  /* 0x00000070ff087424 */ /* 0x000fe400078e00ff */
[----:B------:R-:W-:Y:S01]  /*5210*/  IMAD.MOV.U32 R13, RZ, RZ, RZ ;  /* 0x000000ffff0d7224 */ /* 0x000fe200078e00ff */
[----:B------:R-:W2:Y:S01]  /*5220*/  LDCU.64 UR6, c[0x4][0x90] ;  /* 0x01001200ff0677ac */ /* 0x000ea20008000a00 */
[----:B------:R-:W3:Y:S01]  /*5230*/  LDC.64 R2, c[0x4][R3] ;  /* 0x0100000003027b82 */ /* 0x000ee20000000a00 */
[----:B------:R-:W4:Y:S01]  /*5240*/  LDCU.64 UR4, c[0x4][0x8] ;  /* 0x01000100ff0477ac */ /* 0x000f220008000a00 */
[----:B-1----:R-:W-:Y:S01]  /*5250*/  MOV R5, UR9 ;  /* 0x0000000900057c02 */ /* 0x002fe20008000f00 */
[----:B------:R-:W-:Y:S01]  /*5260*/  IMAD.U32 R4, RZ, RZ, UR8 ;  /* 0x00000008ff047e24 */ /* 0x000fe2000f8e00ff */
[----:B--2---:R-:W-:Y:S01]  /*5270*/  MOV R7, UR7 ;  /* 0x0000000700077c02 */ /* 0x004fe20008000f00 */
[----:B------:R-:W-:Y:S01]  /*5280*/  IMAD.U32 R6, RZ, RZ, UR6 ;  /* 0x00000006ff067e24 */ /* 0x000fe2000f8e00ff */
[----:B----4-:R-:W-:Y:S01]  /*5290*/  MOV R11, UR5 ;  /* 0x00000005000b7c02 */ /* 0x010fe20008000f00 */
[----:B------:R-:W-:Y:S02]  /*52a0*/  IMAD.U32 R10, RZ, RZ, UR4 ;  /* 0x00000004ff0a7e24 */ /* 0x000fe4000f8e00ff */
[----:B------:R-:W-:Y:S07]  /*52b0*/  LEPC R20, `(.L_x_85) ;  /* 0x000000001014794e */ /* 0x000fee0000000000 */
[----:B---3-5:R-:W-:Y:S05]  /*52c0*/  CALL.ABS.NOINC R2 ;  /* 0x0000000002007343 */ /* 0x028fea0003c00000 */
.L_x_85:
[----:B------:R-:W-:Y:S09]  /*52d0*/  ULOP3.LUT UP0, URZ, UR50, 0x1b0, URZ, 0xc0, !UPT ;  /* 0x000001b032ff7892 */ /* 0x000ff2000f80c0ff */
[----:B------:R-:W-:Y:S05]  /*52e0*/  BRA.U !UP0, `(.L_x_86) ;  /* 0x0000000108407547 */ /* 0x000fea000b800000 */
        /* <DEDUP_REMOVED lines=16> */
.L_x_86:
[----:B------:R-:W-:Y:S01]  /*53f0*/  ISETP.NE.U32.AND P4, PT, R92, RZ, PT ;  /* 0x000000ff5c00720c */ /* 0x000fe20003f85070 */
[----:B------:R-:W-:Y:S01]  /*5400*/  UISETP.NE.AND UP2, UPT, UR51, URZ, UPT ;  /* 0x000000ff3300728c */ /* 0x000fe2000bf45270 */
[----:B------:R-:W-:Y:S01]  /*5410*/  ISETP.NE.U32.AND P2, PT, RZ, UR38, PT ;  /* 0x00000026ff007c0c */ /* 0x000fe2000bf45070 */
[----:B------:R-:W-:Y:S01]  /*5420*/  UISETP.NE.U32.AND UP1, UPT, UR44, URZ, UPT ;  /* 0x000000ff2c00728c */ /* 0x000fe2000bf25070 */
[----:B------:R-:W-:Y:S01]  /*5430*/  ISETP.NE.AND.EX P4, PT, R93, RZ, PT, P4 ;  /* 0x000000ff5d00720c */ /* 0x000fe20003f85340 */
[----:B------:R-:W-:Y:S01]  /*5440*/  UPLOP3.LUT UP0, UPT, UPT, UPT, UPT, 0x40, 0x4 ;  /* 0x000000000004789c */ /* 0x000fe20003f0e870 */
[----:B------:R-:W-:Y:S01]  /*5450*/  ISETP.NE.AND.EX P2, PT, RZ, UR39, PT, P2 ;  /* 0x00000027ff007c0c */ /* 0x000fe2000bf45320 */
[----:B------:R-:W-:Y:S01]  /*5460*/  UISETP.NE.AND.EX UP1, UPT, UR45, URZ, UPT, UP1 ;  /* 0x000000ff2d00728c */ /* 0x000fe2000bf25310 */
[----:B------:R-:W-:Y:S04]  /*5470*/  PLOP3.LUT P1, PT, PT, PT, UP2, 0x80, 0x8 ;  /* 0x000000000008781c */ /* 0x000fe80003f2f028 */
[----:B------:R-:W-:Y:S06]  /*5480*/  @UP2 UPLOP3.LUT UP0, UPT, UPT, UPT, UP1, 0x80, 0x8 ;  /* 0x000000000008289c */ /* 0x000fec0003f0f010 */
[----:B------:R-:W-:Y:S01]  /*5490*/  PLOP3.LUT P0, PT, PT, PT, UP0, 0x80, 0x8 ;  /* 0x000000000008781c */ /* 0x000fe20003f0f008 */
[----:B------:R-:W-:Y:S01]  /*54a0*/  @!UPT UIADD3 URZ, UPT, UPT, URZ, URZ, URZ ;  /* 0x000000fffffff290 */ /* 0x000fe2000fffe0ff */
[----:B------:R-:W-:Y:S11]  /*54b0*/  BRA.U !UP1, `(.L_x_87) ;  /* 0x0000000109387547 */ /* 0x000ff6000b800000 */
[----:B------:R-:W-:Y:S01]  /*54c0*/  UISETP.NE.U32.AND UP0, UPT, UR38, URZ, UPT ;  /* 0x000000ff2600728c */ /* 0x000fe2000bf05070 */
[----:B------:R-:W-:Y:S02]  /*54d0*/  HFMA2 R0, -RZ, RZ, 0, 5.9604644775390625e-08 ;  /* 0x00000001ff007431 */ /* 0x000fe400000001ff */
[----:B------:R-:W-:Y:S01]  /*54e0*/  IMAD.MOV.U32 R98, RZ, RZ, 0x1 ;  /* 0x00000001ff627424 */ /* 0x000fe200078e00ff */
[----:B------:R-:W-:Y:S06]  /*54f0*/  UISETP.NE.AND.EX UP0, UPT, UR39, URZ, UPT, UP0 ;  /* 0x000000ff2700728c */ /* 0x000fec000bf05300 */
[----:B------:R-:W-:Y:S05]  /*5500*/  PLOP3.LUT P3, PT, PT, PT, UP0, 0x80, 0x8 ;  /* 0x000000000008781c */ /* 0x000fea0003f6f008 */
[----:B------:R-:W1:Y:S01]  /*5510*/  @UP0 LDCU.64 UR6, c[0x0][0x888] ;  /* 0x00011100ff0607ac */ /* 0x000e620008000a00 */
[----:B------:R-:W-:Y:S07]  /*5520*/  @UP0 UIMAD UR4, UR36, UR44, URZ ;  /* 0x0000002c240402a4 */ /* 0x000fee000f8e02ff */
[----:B------:R-:W-:Y:S01]  /*5530*/  @!P3 PRMT R98, R0, 0x7610, R98 ;  /* 0x000076100062b816 */ /* 0x000fe20000000062 */
[----:B-1----:R-:W-:Y:S03]  /*5540*/  @UP0 UIMAD.WIDE UR6, UR4, 0x4, UR6 ;  /* 0x00000004040608a5 */ /* 0x002fe6000f8e0206 */
[----:B------:R-:W1:Y:S03]  /*5550*/  @!UP0 LDCU UR4, c[0x0][0x880] ;  /* 0x00011000ff0487ac */ /* 0x000e660008000800 */
[----:B------:R-:W-:Y:S01]  /*5560*/  IMAD.U32 R2, RZ, RZ, UR6 ;  /* 0x00000006ff027e24 */ /* 0x000fe2000f8e00ff */
[----:B------:R-:W-:Y:S05]  /*5570*/  MOV R3, UR7 ;  /* 0x0000000700037c02 */ /* 0x000fea0008000f00 */
[----:B-----5:R2:W5:Y:S02]  /*5580*/  @P3 LDG.E R49, desc[UR46][R2.64] ;  /* 0x0000002e02313981 */ /* 0x020564000c1e1900 */
[----:B-12---:R-:W-:Y:S02]  /*5590*/  @!P3 IMAD.U32 R49, RZ, RZ, UR4 ;  /* 0x00000004ff31be24 */ /* 0x006fe4000f8e00ff */
.L_x_87:
[----:B------:R-:W-:Y:S05]  /*55a0*/  @!P4 BRA `(.L_x_88) ;  /* 0x000000000020c947 */ /* 0x000fea0003800000 */
[----:B------:R-:W-:Y:S04]  /*55b0*/  ISETP.NE.U32.AND P3, PT, R82, RZ, PT ;  /* 0x000000ff5200720c */ /* 0x000fe80003f65070 */
[----:B------:R-:W-:Y:S11]  /*55c0*/  ISETP.NE.AND.EX P3, PT, R83, RZ, PT, P3 ;  /* 0x000000ff5300720c */ /* 0x000ff60003f65330 */
[----:B------:R-:W-:Y:S02]  /*55d0*/  @!UPT UIADD3 URZ, UPT, UPT, URZ, URZ, URZ ;  /* 0x000000fffffff290 */ /* 0x000fe4000fffe0ff */
[----:B------:R-:W1:Y:S01]  /*55e0*/  @P3 LDC.64 R2, c[0x0][0x8a8] ;  /* 0x00022a00ff023b82 */ /* 0x000e620000000a00 */
[----:B------:R-:W-:Y:S04]  /*55f0*/  @P3 IMAD R0, R92, UR36, RZ ;  /* 0x000000245c003c24 */ /* 0x000fe8000f8e02ff */
[----:B-1----:R-:W-:Y:S05]  /*5600*/  @P3 IMAD.WIDE R2, R0, 0x4, R2 ;  /* 0x0000000400023825 */ /* 0x002fea00078e0202 */
[----:B-----5:R1:W5:Y:S02]  /*5610*/  @P3 LDG.E R47, desc[UR46][R2.64] ;  /* 0x0000002e022f3981 */ /* 0x020364000c1e1900 */
[----:B-1----:R-:W2:Y:S02]  /*5620*/  @!P3 LDC R47, c[0x0][0x8a0] ;  /* 0x00022800ff2fbb82 */ /* 0x002ea40000000800 */
.L_x_88:
[----:B-----5:R-:W-:Y:S01]  /*5630*/  FSETP.NEU.AND P4, PT, R49, RZ, PT ;  /* 0x000000ff3100720b */ /* 0x020fe20003f8d000 */
[----:B------:R-:W-:Y:S01]  /*5640*/  BSSY B1, `(.L_x_89) ;  /* 0x0000041000017945 */ /* 0x000fe20003800000 */
[----:B------:R-:W-:Y:S01]  /*5650*/  SEL R5, RZ, 0xffffffff, P2 ;  /* 0xffffffffff057807 */ /* 0x000fe20001000000 */
[----:B------:R-:W-:Y:S01]  /*5660*/  IMAD.MOV.U32 R116, RZ, RZ, 0x1 ;  /* 0x00000001ff747424 */ /* 0x000fe200078e00ff */
[----:B------:R-:W-:Y:S02]  /*5670*/  LOP3.LUT P3, RZ, R98, 0xff, RZ, 0xc0, !PT ;  /* 0x000000ff62ff7812 */ /* 0x000fe4000786c0ff */
[----:B------:R-:W-:Y:S02]  /*5680*/  CS2R R90, SRZ ;  /* 0x00000000005a7805 */ /* 0x000fe4000001ff00 */
[----:B------:R-:W-:Y:S02]  /*5690*/  @P1 SEL R0, RZ, 0xffffffff, P4 ;  /* 0xffffffffff001807 */ /* 0x000fe40002000000 */
[----:B------:R-:W-:Y:S02]  /*56a0*/  CS2R R88, SRZ ;  /* 0x0000000000587805 */ /* 0x000fe4000001ff00 */
[----:B------:R-:W-:Y:S02]  /*56b0*/  LEA R2, R107, UR49, 0x3 ;  /* 0x000000316b027c11 */ /* 0x000fe4000f8e18ff */
[----:B------:R-:W-:Y:S02]  /*56c0*/  CS2R R86, SRZ ;  /* 0x0000000000567805 */ /* 0x000fe4000001ff00 */
[----:B------:R-:W-:Y:S02]  /*56d0*/  @P0 SEL R0, R5, R0, !P3 ;  /* 0x0000000005000207 */ /* 0x000fe40005800000 */
[----:B------:R-:W-:Y:S02]  /*56e0*/  CS2R R84, SRZ ;  /* 0x0000000000547805 */ /* 0x000fe4000001ff00 */
[----:B------:R-:W-:Y:S02]  /*56f0*/  LEA R114, R46, UR49, 0x3 ;  /* 0x000000312e727c11 */ /* 0x000fe4000f8e18ff */
[----:B------:R-:W-:Y:S02]  /*5700*/  @P1 LOP3.LUT R0, R0, 0x1, RZ, 0xc0, !PT ;  /* 0x0000000100001812 */ /* 0x000fe400078ec0ff */
[----:B------:R-:W-:Y:S02]  /*5710*/  SHF.L.U32 R3, R109, 0x1f, RZ ;  /* 0x0000001f6d037819 */ /* 0x000fe400000006ff */
[----:B------:R-:W-:Y:S02]  /*5720*/  ISETP.NE.U32.OR P6, PT, R0, 0x1, !P1 ;  /* 0x000000010000780c */ /* 0x000fe40004fc5470 */
[----:B------:R-:W-:Y:S02]  /*5730*/  PLOP3.LUT P2, PT, PT, PT, UP1, 0x80, 0x8 ;  /* 0x000000000008781c */ /* 0x000fe40003f4f018 */
[----:B------:R-:W-:Y:S02]  /*5740*/  SEL R4, RZ, 0xffffffff, P4 ;  /* 0xffffffffff047807 */ /* 0x000fe40002000000 */
[----:B------:R-:W-:Y:S02]  /*5750*/  LEA.HI R48, R46, R46, RZ, 0x1 ;  /* 0x0000002e2e307211 */ /* 0x000fe400078f08ff */
[----:B------:R-:W-:Y:S05]  /*5760*/  P2R R115, PR, RZ, 0x40 ;  /* 0x00000040ff737803 */ /* 0x000fea0000000000 */
[----:B------:R-:W-:Y:S02]  /*5770*/  @P6 SHF.L.U32 R0, R106, 0x1f, RZ ;  /* 0x0000001f6a006819 */ /* 0x000fe400000006ff */
[----:B------:R-:W-:Y:S02]  /*5780*/  @P2 SEL R4, R5, R4, !P3 ;  /* 0x0000000405042207 */ /* 0x000fe40005800000 */
[----:B------:R1:W3:Y:S02]  /*5790*/  @P6 SYNCS.PHASECHK.TRANS64.TRYWAIT P1, [R2+URZ+0x60], R0 ;  /* 0x00006000020065a7 */ /* 0x0002e400080211ff */
[----:B------:R-:W-:Y:S04]  /*57a0*/  LOP3.LUT R4, R4, 0x1, RZ, 0xc0, !PT ;  /* 0x0000000104047812 */ /* 0x000fe800078ec0ff */
[----:B------:R-:W-:Y:S04]  /*57b0*/  ISETP.NE.U32.AND P5, PT, R4, 0x1, PT ;  /* 0x000000010400780c */ /* 0x000fe80003fa5070 */
[----:B------:R-:W-:Y:S01]  /*57c0*/  P2R R117, PR, RZ, 0x20 ;  /* 0x00000020ff757803 */ /* 0x000fe20000000000 */
[----:B------:R4:W2:Y:S01]  /*57d0*/  SYNCS.PHASECHK.TRANS64.TRYWAIT P0, [R114+URZ+0xc0], R3 ;  /* 0x0000c003720075a7 */ /* 0x0008a200080011ff */
[----:B-1----:R-:W-:Y:S02]  /*57e0*/  SHF.R.U32.HI R0, RZ, 0x1, R48 ;  /* 0x00000001ff007819 */ /* 0x002fe40000011630 */
[----:B------:R-:W-:Y:S03]  /*57f0*/  LOP3.LUT R48, R48, 0xffe, RZ, 0xc0, !PT ;  /* 0x00000ffe30307812 */ /* 0x000fe600078ec0ff */
[----:B------:R-:W-:Y:S02]  /*5800*/  IMAD R0, R0, 0xc0, R36 ;  /* 0x000000c000007824 */ /* 0x000fe400078e0224 */
[----:B------:R-:W-:Y:S04]  /*5810*/  IMAD.IADD R48, R46, 0x1, -R48 ;  /* 0x000000012e307824 */ /* 0x000fe800078e0a30 */
[----:B------:R-:W-:Y:S01]  /*5820*/  IMAD R48, R48, 0x100000, R0 ;  /* 0x0010000030307824 */ /* 0x000fe200078e0200 */
[----:B---3--:R-:W-:Y:S01]  /*5830*/  @P6 SEL R116, RZ, 0x1, !P1 ;  /* 0x00000001ff746807 */ /* 0x008fe20004800000 */
[----:B----4-:R-:W-:Y:S06]  /*5840*/  @!P6 BRA `(.L_x_90) ;  /* 0x000000000080e947 */ /* 0x010fec0003800000 */
[----:B------:R-:W-:Y:S01]  /*5850*/  @P5 IMAD R5, R107, 0x1000, R102 ;  /* 0x000010006b055824 */ /* 0x000fe200078e0266 */
[----:B------:R-:W-:Y:S01]  /*5860*/  ISETP.NE.AND P1, PT, R116, RZ, PT ;  /* 0x000000ff7400720c */ /* 0x000fe20003f25270 */
[----:B------:R-:W-:Y:S01]  /*5870*/  BSSY B0, `(.L_x_91) ;  /* 0x000000b000007945 */ /* 0x000fe20003800000 */
[----:B------:R-:W-:Y:S01]  /*5880*/  CS2R R86, SRZ ;  /* 0x0000000000567805 */ /* 0x000fe2000001ff00 */
[----:B------:R-:W-:Y:S01]  /*5890*/  @P5 VIADD R4, R5, UR49 ;  /* 0x0000003105045c36 */ /* 0x000fe20008000000 */
[----:B------:R-:W-:Y:S02]  /*58a0*/  CS2R R84, SRZ ;  /* 0x0000000000547805 */ /* 0x000fe4000001ff00 */
[----:B------:R-:W-:Y:S02]  /*58b0*/  CS2R R90, SRZ ;  /* 0x00000000005a7805 */ /* 0x000fe4000001ff00 */
[----:B------:R-:W-:Y:S01]  /*58c0*/  CS2R R88, SRZ ;  /* 0x0000000000587805 */ /* 0x000fe2000001ff00 */
[----:B------:R-:W-:Y:S04]  /*58d0*/  @P5 IMAD R4, R110, -0x10, R4 ;  /* 0xfffffff06e045824 */ /* 0x000fe800078e0204 */
[----:B------:R-:W-:Y:S05]  /*58e0*/  @P1 BRA `(.L_x_92) ;  /* 0x00000000000c1947 */ /* 0x000fea0003800000 */
[----:B------:R-:W-:Y:S04]  /*58f0*/  SHF.L.U32 R0, R106, 0x1f, RZ ;  /* 0x0000001f6a007819 */ /* 0x000fe800000006ff */
[----:B------:R-:W1:Y:S02]  /*5900*/  SYNCS.PHASECHK.TRANS64.TRYWAIT P1, [R2+URZ+0x60], R0 ;  /* 0x00006000020075a7 */ /* 0x000e6400080211ff */
[----:B-1----:R-:W-:Y:S05]  /*5910*/  @!P1 BRA `(.L_x_93) ;  /* 0x0000003400089947 */ /* 0x002fea0003800000 */
.L_x_92:
[----:B------:R-:W-:Y:S05]  /*5920*/  BSYNC B0 ;  /* 0x0000000000007941 */ /* 0x000fea0003800000 */
.L_x_91:
[----:B------:R-:W-:Y:S01]  /*5930*/  ISETP.NE.AND P1, PT, R117, RZ, PT ;  /* 0x000000ff7500720c */ /* 0x000fe20003f25270 */
[----:B-1----:R-:W-:Y:S02]  /*5940*/  VIADD R2, R2, 0x78 ;  /* 0x0000007802027836 */ /* 0x002fe40000000000 */
[----:B------:R-:W-:Y:S02]  /*5950*/  IMAD.U32 R0, RZ, RZ, UR37 ;  /* 0x00000025ff007e24 */ /* 0x000fe4000f8e00ff */
[----:B------:R-:W-:Y:S03]  /*5960*/  VIADD R107, R107, 0x1 ;  /* 0x000000016b6b7836 */ /* 0x000fe60000000000 */
[----:B------:R-:W-:Y:S05]  /*5970*/  PRMT R0, R0, 0x654, R2 ;  /* 0x0000065400007816 */ /* 0x000fea0000000002 */
[----:B------:R1:W3:Y:S04]  /*5980*/  @P1 LDS.128 R84, [R5+UR49+0x200] ;  /* 0x0002003105541984 */ /* 0x0002e80008000c00 */
[----:B------:R1:W4:Y:S01]  /*5990*/  @P1 LDS.128 R88, [R4+0x210] ;  /* 0x0002100004581984 */ /* 0x0003220000000c00 */
[C---:B------:R-:W-:Y:S01]  /*59a0*/  ISETP.NE.AND P1, PT, R107.reuse, 0x3, PT ;  /* 0x000000036b00780c */ /* 0x040fe20003f25270 */
[----:B------:R-:W-:Y:S01]  /*59b0*/  @!PT LDS RZ, [RZ] ;  /* 0x00000000fffff984 */ /* 0x000fe20000000800 */
[----:B------:R-:W-:Y:S01]  /*59c0*/  @!PT LDS RZ, [RZ] ;  /* 0x00000000fffff984 */ /* 0x000fe20000000800 */
[----:B------:R-:W-:Y:S01]  /*59d0*/  @!PT LDS RZ, [RZ] ;  /* 0x00000000fffff984 */ /* 0x000fe20000000800 */
[----:B------:R-:W-:Y:S01]  /*59e0*/  @!PT LDS RZ, [RZ] ;  /* 0x00000000fffff984 */ /* 0x000fe20000000800 */
[----:B------:R5:W-:Y:S06]  /*59f0*/  MEMBAR.ALL.CTA ;  /* 0x0000000000007992 */ /* 0x000bec0000008000 */
[----:B-----5:R-:W5:Y:S01]  /*5a00*/  FENCE.VIEW.ASYNC.S ;  /* 0x00000000000073c6 */ /* 0x020f620000000000 */
[----:B------:R-:W-:Y:S01]  /*5a10*/  SEL R107, R107, RZ, P1 ;  /* 0x000000ff6b6b7207 */ /* 0x000fe20000800000 */
[----:B-----5:R5:W-:Y:S02]  /*5a20*/  SYNCS.ARRIVE.TRANS64.RED.A1T0 RZ, [R0+URZ], RZ ;  /* 0x000000ff00ff79a7 */ /* 0x020be400081004ff */
[----:B-----5:R-:W-:Y:S04]  /*5a30*/  SEL R0, RZ, 0x1, P1 ;  /* 0x00000001ff007807 */ /* 0x020fe80000800000 */
[----:B-1-3--:R-:W-:Y:S02]  /*5a40*/  LOP3.LUT R106, R106, R0, RZ, 0x3c, !PT ;  /* 0x000000006a6a7212 */ /* 0x00afe400078e3cff */
.L_x_90:
[----:B------:R-:W-:Y:S05]  /*5a50*/  BSYNC B1 ;  /* 0x0000000000017941 */ /* 0x000fea0003800000 */
.L_x_89:
[----:B------:R-:W-:Y:S04]  /*5a60*/  SHF.R.U32.HI R0, RZ, 0x15, R48 ;  /* 0x00000015ff007819 */ /* 0x000fe80000011630 */
[----:B------:R-:W-:Y:S01]  /*5a70*/  LOP3.LUT P1, RZ, R0, 0x3, R103, 0x48, !PT ;  /* 0x0000000300ff7812 */ /* 0x000fe20007824867 */
[----:B------:R-:W-:Y:S01]  /*5a80*/  @!UPT UIADD3 URZ, UPT, UPT, URZ, URZ, URZ ;  /* 0x000000fffffff290 */ /* 0x000fe2000fffe0ff */
[----:B--2---:R-:W-:Y:S11]  /*5a90*/  @P0 BRA `(.L_x_94) ;  /* 0x0000000000080947 */ /* 0x004ff60003800000 */
[----:B------:R-:W1:Y:S02]  /*5aa0*/  SYNCS.PHASECHK.TRANS64.TRYWAIT P0, [R114+URZ+0xc0], R3 ;  /* 0x0000c003720075a7 */ /* 0x000e6400080011ff */
[----:B-1----:R-:W-:Y:S05]  /*5ab0*/  @!P0 BRA `(.L_x_95) ;  /* 0x0000003000b48947 */ /* 0x002fea0003800000 */
.L_x_94:
[----:B------:R-:W-:Y:S05]  /*5ac0*/  @!P1 BRA `(.L_x_96) ;  /* 0x0000000000409947 */ /* 0x000fea0003800000 */
[----:B------:R-:W2:Y:S01]  /*5ad0*/  LDCU.64 UR8, c[0x4][0x78] ;  /* 0x01000f00ff0877ac */ /* 0x000ea20008000a00 */
[----:B-1----:R-:W-:Y:S01]  /*5ae0*/  MOV R3, 0x0 ;  /* 0x0000000000037802 */ /* 0x002fe20000000f00 */
[----:B------:R-:W-:Y:S02]  /*5af0*/  HFMA2 R12, -RZ, RZ, 0, 5.9604644775390625e-08 ;  /* 0x00000001ff0c7431 */ /* 0x000fe400000001ff */
[----:B------:R-:W-:Y:S02]  /*5b00*/  IMAD.MOV.U32 R8, RZ, RZ, 0x192 ;  /* 0x00000192ff087424 */ /* 0x000fe400078e00ff */
[----:B------:R-:W-:Y:S01]  /*5b10*/  IMAD.MOV.U32 R13, RZ, RZ, RZ ;  /* 0x000000ffff0d7224 */ /* 0x000fe200078e00ff */
[----:B------:R-:W1:Y:S01]  /*5b20*/  LDCU.64 UR6, c[0x4][0x80] ;  /* 0x01001000ff0677ac */ /* 0x000e620008000a00 */
[----:B------:R-:W3:Y:S01]  /*5b30*/  LDC.64 R2, c[0x4][R3] ;  /* 0x0100000003027b82 */ /* 0x000ee20000000a00 */
[----:B------:R-:W5:Y:S01]  /*5b40*/  LDCU.64 UR4, c[0x4][0x18] ;  /* 0x01000300ff0477ac */ /* 0x000f620008000a00 */
[----:B--2---:R-:W-:Y:S01]  /*5b50*/  MOV R5, UR9 ;  /* 0x0000000900057c02 */ /* 0x004fe20008000f00 */
[----:B------:R-:W-:Y:S01]  /*5b60*/  IMAD.U32 R4, RZ, RZ, UR8 ;  /* 0x00000008ff047e24 */ /* 0x000fe2000f8e00ff */
[----:B-1----:R-:W-:Y:S01]  /*5b70*/  MOV R7, UR7 ;  /* 0x0000000700077c02 */ /* 0x002fe20008000f00 */
[----:B------:R-:W-:Y:S01]  /*5b80*/  IMAD.U32 R6, RZ, RZ, UR6 ;  /* 0x00000006ff067e24 */ /* 0x000fe2000f8e00ff */
[----:B-----5:R-:W-:Y:S01]  /*5b90*/  MOV R11, UR5 ;  /* 0x00000005000b7c02 */ /* 0x020fe20008000f00 */
[----:B------:R-:W-:Y:S02]  /*5ba0*/  IMAD.U32 R10, RZ, RZ, UR4 ;  /* 0x00000004ff0a7e24 */ /* 0x000fe4000f8e00ff */
[----:B------:R-:W-:Y:S07]  /*5bb0*/  LEPC R20, `(.L_x_96) ;  /* 0x000000001014794e */ /* 0x000fee0000000000 */
[----:B---34-:R-:W-:Y:S05]  /*5bc0*/  CALL.ABS.NOINC R2 ;  /* 0x0000000002007343 */ /* 0x018fea0003c00000 */
.L_x_96:
[----:B------:R-:W-:Y:S01]  /*5bd0*/  ISETP.NE.AND P0, PT, R111, RZ, PT ;  /* 0x000000ff6f00720c */ /* 0x000fe20003f05270 */
[----:B------:R-:W-:Y:S05]  /*5be0*/  WARPSYNC.ALL ;  /* 0x0000000000007948 */ /* 0x000fea0003800000 */
[----:B------:R-:W-:Y:S01]  /*5bf0*/  R2UR UR4, R48 ;  /* 0x00000000300472ca */ /* 0x000fe200000e0000 */
[----:B------:R-:W-:Y:S01]  /*5c00*/  USHF.L.U32 UR5, UR54, 0xc, URZ ;  /* 0x0000000c36057899 */ /* 0x000fe200080006ff */
[-C--:B------:R-:W-:Y:S01]  /*5c10*/  F2FP.F16.E4M3.UNPACK_B R0, R85.reuse ;  /* 0x00000055ff00723e */ /* 0x080fe200020006ff */
[----:B------:R-:W-:Y:S01]  /*5c20*/  BSSY.RECONVERGENT B0, `(.L_x_97) ;  /* 0x0000096000007945 */ /* 0x000fe20003800200 */
[-C--:B------:R-:W-:Y:S02]  /*5c30*/  F2FP.F16.E4M3.UNPACK_B R2, R84.reuse ;  /* 0x00000054ff02723e */ /* 0x080fe400020006ff */
[----:B-1----:R-:W-:Y:S01]  /*5c40*/  F2FP.F16.E4M3.UNPACK_B R3, R84.H1 ;  /* 0x00000054ff03723e */ /* 0x002fe200030006ff */
[--C-:B------:R-:W-:Y:S01]  /*5c50*/  HADD2.F32 R54, -RZ, R0.reuse.H0_H0 ;  /* 0x20000000ff367230 */ /* 0x100fe20000004100 */
[----:B------:R-:W-:Y:S01]  /*5c60*/  SHF.L.U32 R118, R104, 0x4, RZ ;  /* 0x0000000468767819 */ /* 0x000fe200000006ff */
[----:B------:R-:W-:Y:S01]  /*5c70*/  HADD2.F32 R55, -RZ, R0.H1_H1 ;  /* 0x30000000ff377230 */ /* 0x000fe20000004100 */
[----:B------:R-:W-:Y:S01]  /*5c80*/  F2FP.F16.E4M3.UNPACK_B R0, R86 ;  /* 0x00000056ff00723e */ /* 0x000fe200020006ff */
[--C-:B------:R-:W-:Y:S02]  /*5c90*/  HADD2.F32 R50, -RZ, R2.reuse.H0_H0 ;  /* 0x20000002ff327230 */ /* 0x100fe40000004100 */
[----:B------:R-:W-:Y:S01]  /*5ca0*/  HADD2.F32 R51, -RZ, R2.H1_H1 ;  /* 0x30000002ff337230 */ /* 0x000fe20000004100 */
[----:B------:R-:W-:Y:S01]  /*5cb0*/  F2FP.F16.E4M3.UNPACK_B R2, R85.H1 ;  /* 0x00000055ff02723e */ /* 0x000fe200030006ff */
[--C-:B------:R-:W-:Y:S01]  /*5cc0*/  HADD2.F32 R58, -RZ, R0.reuse.H0_H0 ;  /* 0x20000000ff3a7230 */ /* 0x100fe20000004100 */
[----:B------:R-:W-:Y:S01]  /*5cd0*/  LDTM.16dp32bit_t0_t15.x32 R4, tmem[UR4] ;  /* 0x00000004000479ee */ /* 0x000fe20008a80000 */
[----:B------:R-:W1:Y:S01]  /*5ce0*/  LDTM.16dp32bit_t16_t31.x32 R4, tmem[UR4+0x20] ;  /* 0x00002004000479ee */ /* 0x000e620008aa0000 */
[----:B------:R-:W-:Y:S01]  /*5cf0*/  HADD2.F32 R59, -RZ, R0.H1_H1 ;  /* 0x30000000ff3b7230 */ /* 0x000fe20000004100 */
[-C--:B------:R-:W-:Y:S01]  /*5d00*/  F2FP.F16.E4M3.UNPACK_B R0, R87.reuse.H1 ;  /* 0x00000057ff00723e */ /* 0x080fe200030006ff */
[--C-:B------:R-:W-:Y:S02]  /*5d10*/  HADD2.F32 R56, -RZ, R2.reuse.H0_H0 ;  /* 0x20000002ff387230 */ /* 0x100fe40000004100 */
[----:B------:R-:W-:Y:S01]  /*5d20*/  HADD2.F32 R57, -RZ, R2.H1_H1 ;  /* 0x30000002ff397230 */ /* 0x000fe20000004100 */
[----:B------:R-:W-:Y:S01]  /*5d30*/  F2FP.F16.E4M3.UNPACK_B R2, R87 ;  /* 0x00000057ff02723e */ /* 0x000fe200020006ff */
[--C-:B------:R-:W-:Y:S02]  /*5d40*/  HADD2.F32 R64, -RZ, R0.reuse.H0_H0 ;  /* 0x20000000ff407230 */ /* 0x100fe40000004100 */
[----:B------:R-:W-:Y:S01]  /*5d50*/  HADD2.F32 R65, -RZ, R0.H1_H1 ;  /* 0x30000000ff417230 */ /* 0x000fe20000004100 */
[----:B----4-:R-:W-:Y:S01]  /*5d60*/  F2FP.F16.E4M3.UNPACK_B R0, R89 ;  /* 0x00000059ff00723e */ /* 0x010fe200020006ff */
[--C-:B------:R-:W-:Y:S02]  /*5d70*/  HADD2.F32 R62, -RZ, R2.reuse.H0_H0 ;  /* 0x20000002ff3e7230 */ /* 0x100fe40000004100 */
[----:B------:R-:W-:Y:S01]  /*5d80*/  HADD2.F32 R63, -RZ, R2.H1_H1 ;  /* 0x30000002ff3f7230 */ /* 0x000fe20000004100 */
[----:B------:R-:W-:Y:S01]  /*5d90*/  F2FP.F16.E4M3.UNPACK_B R2, R88 ;  /* 0x00000058ff02723e */ /* 0x000fe200020006ff */
[--C-:B------:R-:W-:Y:S02]  /*5da0*/  HADD2.F32 R52, -RZ, R3.reuse.H0_H0 ;  /* 0x20000003ff347230 */ /* 0x100fe40000004100 */
[----:B------:R-:W-:Y:S01]  /*5db0*/  HADD2.F32 R53, -RZ, R3.H1_H1 ;  /* 0x30000003ff357230 */ /* 0x000fe20000004100 */
[----:B------:R-:W-:Y:S01]  /*5dc0*/  F2FP.F16.E4M3.UNPACK_B R3, R86.H1 ;  /* 0x00000056ff03723e */ /* 0x000fe200030006ff */
[--C-:B------:R-:W-:Y:S02]  /*5dd0*/  HADD2.F32 R70, -RZ, R0.reuse.H0_H0 ;  /* 0x20000000ff467230 */ /* 0x100fe40000004100 */
[----:B------:R-:W-:Y:S01]  /*5de0*/  HADD2.F32 R71, -RZ, R0.H1_H1 ;  /* 0x30000000ff477230 */ /* 0x000fe20000004100 */
[----:B------:R-:W-:Y:S01]  /*5df0*/  F2FP.F16.E4M3.UNPACK_B R0, R90 ;  /* 0x0000005aff00723e */ /* 0x000fe200020006ff */
[--C-:B------:R-:W-:Y:S02]  /*5e00*/  HADD2.F32 R66, -RZ, R2.reuse.H0_H0 ;  /* 0x20000002ff427230 */ /* 0x100fe40000004100 */
[C---:B-1----:R-:W-:Y:S01]  /*5e10*/  FMUL R7, R47.reuse, R7 ;  /* 0x000000072f077220 */ /* 0x042fe20000400000 */
[----:B------:R-:W-:Y:S01]  /*5e20*/  HADD2.F32 R67, -RZ, R2.H1_H1 ;  /* 0x30000002ff437230 */ /* 0x000fe20000004100 */
[----:B------:R-:W-:Y:S01]  /*5e30*/  F2FP.F16.E4M3.UNPACK_B R2, R89.H1 ;  /* 0x00000059ff02723e */ /* 0x000fe200030006ff */
[--C-:B------:R-:W-:Y:S02]  /*5e40*/  HADD2.F32 R60, -RZ, R3.reuse.H0_H0 ;  /* 0x20000003ff3c7230 */ /* 0x100fe40000004100 */
[C---:B------:R-:W-:Y:S01]  /*5e50*/  FMUL R11, R47.reuse, R11 ;  /* 0x0000000b2f0b7220 */ /* 0x040fe20000400000 */
        /* <DEDUP_REMOVED lines=9> */
[----:B------:R-:W-:Y:S01]  /*5ef0*/  F2FP.F16.E4M3.UNPACK_B R2, R91 ;  /* 0x0000005bff02723e */ /* 0x000fe200020006ff */
[--C-:B------:R-:W-:Y:S02]  /*5f00*/  HADD2.F32 R68, -RZ, R3.reuse.H0_H0 ;  /* 0x20000003ff447230 */ /* 0x100fe40000004100 */
[C---:B------:R-:W-:Y:S01]  /*5f10*/  FMUL R23, R47.reuse, R23 ;  /* 0x000000172f177220 */ /* 0x040fe20000400000 */
[----:B------:R-:W-:Y:S01]  /*5f20*/  HADD2.F32 R69, -RZ, R3.H1_H1 ;  /* 0x30000003ff457230 */ /* 0x000fe20000004100 */
[----:B------:R-:W-:Y:S01]  /*5f30*/  F2FP.F16.E4M3.UNPACK_B R3, R90.H1 ;  /* 0x0000005aff03723e */ /* 0x000fe200030006ff */
[--C-:B------:R-:W-:Y:S02]  /*5f40*/  HADD2.F32 R80, -RZ, R0.reuse.H0_H0 ;  /* 0x20000000ff507230 */ /* 0x100fe40000004100 */
[C---:B------:R-:W-:Y:S01]  /*5f50*/  FMUL R27, R47.reuse, R27 ;  /* 0x0000001b2f1b7220 */ /* 0x040fe20000400000 */
[----:B------:R-:W-:Y:S02]  /*5f60*/  HADD2.F32 R81, -RZ, R0.H1_H1 ;  /* 0x30000000ff517230 */ /* 0x000fe40000004100 */
[C---:B------:R-:W-:Y:S01]  /*5f70*/  FMUL R0, R47.reuse, R4 ;  /* 0x000000042f007220 */ /* 0x040fe20000400000 */
[--C-:B------:R-:W-:Y:S02]  /*5f80*/  HADD2.F32 R78, -RZ, R2.reuse.H0_H0 ;  /* 0x20000002ff4e7230 */ /* 0x100fe40000004100 */
[----:B------:R-:W-:Y:S01]  /*5f90*/  FMUL R4, R47, R8 ;  /* 0x000000082f047220 */ /* 0x000fe20000400000 */
[----:B------:R-:W-:Y:S02]  /*5fa0*/  HADD2.F32 R79, -RZ, R2.H1_H1 ;  /* 0x30000002ff4f7230 */ /* 0x000fe40000004100 */
[----:B------:R-:W-:Y:S01]  /*5fb0*/  FFMA R0, R49, R50, R0 ;  /* 0x0000003231007223 */ /* 0x000fe20000000000 */
[C---:B------:R-:W-:Y:S01]  /*5fc0*/  FMUL R2, R47.reuse, R5 ;  /* 0x000000052f027220 */ /* 0x040fe20000400000 */
[--C-:B------:R-:W-:Y:S02]  /*5fd0*/  HADD2.F32 R76, -RZ, R3.reuse.H0_H0 ;  /* 0x20000003ff4c7230 */ /* 0x100fe40000004100 */
[----:B------:R-:W-:Y:S01]  /*5fe0*/  FMUL R5, R47, R9 ;  /* 0x000000092f057220 */ /* 0x000fe20000400000 */
[----:B------:R-:W-:Y:S02]  /*5ff0*/  HADD2.F32 R77, -RZ, R3.H1_H1 ;  /* 0x30000003ff4d7230 */ /* 0x000fe40000004100 */
[----:B------:R-:W-:Y:S01]  /*6000*/  FFMA R2, R49, R51, R2 ;  /* 0x0000003331027223 */ /* 0x000fe20000000002 */
[C---:B------:R-:W-:Y:S01]  /*6010*/  FMUL R3, R47.reuse, R6 ;  /* 0x000000062f037220 */ /* 0x040fe20000400000 */
[C---:B------:R-:W-:Y:S01]  /*6020*/  FMUL R8, R47.reuse, R12 ;  /* 0x0000000c2f087220 */ /* 0x040fe20000400000 */
[C---:B------:R-:W-:Y:S01]  /*6030*/  FMUL R9, R47.reuse, R13 ;  /* 0x0000000d2f097220 */ /* 0x040fe20000400000 */
[----:B------:R-:W-:Y:S01]  /*6040*/  FMUL R12, R47, R16 ;  /* 0x000000102f0c7220 */ /* 0x000fe20000400000 */
[C---:B------:R-:W-:Y:S01]  /*6050*/  FFMA R3, R49.reuse, R52, R3 ;  /* 0x0000003431037223 */ /* 0x040fe20000000003 */
[C---:B------:R-:W-:Y:S01]  /*6060*/  FFMA R7, R49.reuse, R53, R7 ;  /* 0x0000003531077223 */ /* 0x040fe20000000007 */
[C---:B------:R-:W-:Y:S01]  /*6070*/  FFMA R4, R49.reuse, R54, R4 ;  /* 0x0000003631047223 */ /* 0x040fe20000000004 */
[----:B------:R-:W-:Y:S01]  /*6080*/  FFMA R5, R49, R55, R5 ;  /* 0x0000003731057223 */ /* 0x000fe20000000005 */
[C---:B------:R-:W-:Y:S01]  /*6090*/  FMUL R13, R47.reuse, R17 ;  /* 0x000000112f0d7220 */ /* 0x040fe20000400000 */
[----:B------:R-:W-:Y:S01]  /*60a0*/  FMUL R16, R47, R20 ;  /* 0x000000142f107220 */ /* 0x000fe20000400000 */
[----:B------:R-:W-:Y:S01]  /*60b0*/  F2FP.SATFINITE.E4M3.F32.PACK_AB_MERGE_C R3, R7, R3, RZ ;  /* 0x000000030703723e */ /* 0x000fe200048070ff */
[C---:B------:R-:W-:Y:S01]  /*60c0*/  FMUL R17, R47.reuse, R21 ;  /* 0x000000152f117220 */ /* 0x040fe20000400000 */
[C---:B------:R-:W-:Y:S01]  /*60d0*/  FMUL R20, R47.reuse, R24 ;  /* 0x000000182f147220 */ /* 0x040fe20000400000 */
[C---:B------:R-:W-:Y:S01]  /*60e0*/  FMUL R21, R47.reuse, R25 ;  /* 0x000000192f157220 */ /* 0x040fe20000400000 */
[----:B------:R-:W-:Y:S01]  /*60f0*/  F2FP.SATFINITE.E4M3.F32.PACK_AB_MERGE_C R52, R2, R0, R3 ;  /* 0x000000000234723e */ /* 0x000fe20004807003 */
[C---:B------:R-:W-:Y:S01]  /*6100*/  FMUL R24, R47.reuse, R28 ;  /* 0x0000001c2f187220 */ /* 0x040fe20000400000 */
[----:B------:R-:W-:Y:S01]  /*6110*/  LOP3.LUT R0, R102, UR5, RZ, 0xfc, !PT ;  /* 0x0000000566007c12 */ /* 0x000fe2000f8efcff */
[C---:B------:R-:W-:Y:S01]  /*6120*/  FMUL R25, R47.reuse, R29 ;  /* 0x0000001d2f197220 */ /* 0x040fe20000400000 */
[C---:B------:R-:W-:Y:S01]  /*6130*/  FMUL R28, R47.reuse, R32 ;  /* 0x000000202f1c7220 */ /* 0x040fe20000400000 */
[C---:B------:R-:W-:Y:S01]  /*6140*/  FMUL R29, R47.reuse, R33 ;  /* 0x000000212f1d7220 */ /* 0x040fe20000400000 */
[----:B------:R-:W-:Y:S01]  /*6150*/  IADD3 R2, PT, PT, R0, UR49, RZ ;  /* 0x0000003100027c10 */ /* 0x000fe2000fffe0ff */
[C---:B------:R-:W-:Y:S01]  /*6160*/  FMUL R6, R47.reuse, R10 ;  /* 0x0000000a2f067220 */ /* 0x040fe20000400000 */
[C---:B------:R-:W-:Y:S01]  /*6170*/  FMUL R10, R47.reuse, R14 ;  /* 0x0000000e2f0a7220 */ /* 0x040fe20000400000 */
[----:B------:R-:W-:Y:S01]  /*6180*/  FMUL R14, R47, R18 ;  /* 0x000000122f0e7220 */ /* 0x000fe20000400000 */
[----:B------:R-:W-:Y:S01]  /*6190*/  IADD3 R2, PT, PT, R2, R118, RZ ;  /* 0x0000007602027210 */ /* 0x000fe20007ffe0ff */
[C---:B------:R-:W-:Y:S01]  /*61a0*/  FFMA R6, R49.reuse, R56, R6 ;  /* 0x0000003831067223 */ /* 0x040fe20000000006 */
[C---:B------:R-:W-:Y:S01]  /*61b0*/  FFMA R11, R49.reuse, R57, R11 ;  /* 0x00000039310b7223 */ /* 0x040fe2000000000b */
[C---:B------:R-:W-:Y:S01]  /*61c0*/  FFMA R8, R49.reuse, R58, R8 ;  /* 0x0000003a31087223 */ /* 0x040fe20000000008 */
[C---:B------:R-:W-:Y:S01]  /*61d0*/  FFMA R9, R49.reuse, R59, R9 ;  /* 0x0000003b31097223 */ /* 0x040fe20000000009 */
[C---:B------:R-:W-:Y:S01]  /*61e0*/  FFMA R10, R49.reuse, R60, R10 ;  /* 0x0000003c310a7223 */ /* 0x040fe2000000000a */
[C---:B------:R-:W-:Y:S01]  /*61f0*/  FFMA R15, R49.reuse, R61, R15 ;  /* 0x0000003d310f7223 */ /* 0x040fe2000000000f */
[C---:B------:R-:W-:Y:S01]  /*6200*/  FFMA R12, R49.reuse, R62, R12 ;  /* 0x0000003e310c7223 */ /* 0x040fe2000000000c */
[C---:B------:R-:W-:Y:S01]  /*6210*/  FFMA R13, R49.reuse, R63, R13 ;  /* 0x0000003f310d7223 */ /* 0x040fe2000000000d */
[----:B------:R-:W-:Y:S01]  /*6220*/  FFMA R14, R49, R64, R14 ;  /* 0x00000040310e7223 */ /* 0x000fe2000000000e */
[----:B------:R-:W-:Y:S01]  /*6230*/  FMUL R18, R47, R22 ;  /* 0x000000162f127220 */ /* 0x000fe20000400000 */
        /* <DEDUP_REMOVED lines=10> */
[----:B------:R-:W-:Y:S01]  /*62e0*/  FFMA R27, R49, R73, R27 ;  /* 0x00000049311b7223 */ /* 0x000fe2000000001b */
[----:B------:R-:W-:Y:S01]  /*62f0*/  FMUL R31, R47, R31 ;  /* 0x0000001f2f1f7220 */ /* 0x000fe20000400000 */
[C---:B------:R-:W-:Y:S01]  /*6300*/  FFMA R24, R49.reuse, R74, R24 ;  /* 0x0000004a31187223 */ /* 0x040fe20000000018 */
[C---:B------:R-:W-:Y:S01]  /*6310*/  FFMA R25, R49.reuse, R75, R25 ;  /* 0x0000004b31197223 */ /* 0x040fe20000000019 */
[----:B------:R-:W-:Y:S01]  /*6320*/  FFMA R26, R49, R76, R26 ;  /* 0x0000004c311a7223 */ /* 0x000fe2000000001a */
[----:B------:R-:W-:Y:S01]  /*6330*/  FMUL R30, R47, R34 ;  /* 0x000000222f1e7220 */ /* 0x000fe20000400000 */
[----:B------:R-:W-:Y:S01]  /*6340*/  FFMA R31, R49, R77, R31 ;  /* 0x0000004d311f7223 */ /* 0x000fe2000000001f */
[----:B------:R-:W-:Y:S01]  /*6350*/  FMUL R35, R47, R35 ;  /* 0x000000232f237220 */ /* 0x000fe20000400000 */
[----:B------:R-:W-:Y:S01]  /*6360*/  F2FP.SATFINITE.E4M3.F32.PACK_AB_MERGE_C R6, R11, R6, RZ ;  /* 0x000000060b06723e */ /* 0x000fe200048070ff */
[----:B------:R-:W-:Y:S01]  /*6370*/  FFMA R28, R49, R78, R28 ;  /* 0x0000004e311c7223 */ /* 0x000fe2000000001c */
[----:B------:R-:W-:Y:S01]  /*6380*/  F2FP.SATFINITE.E4M3.F32.PACK_AB_MERGE_C R10, R15, R10, RZ ;  /* 0x0000000a0f0a723e */ /* 0x000fe200048070ff */
[----:B------:R-:W-:Y:S01]  /*6390*/  FFMA R29, R49, R79, R29 ;  /* 0x0000004f311d7223 */ /* 0x000fe2000000001d */
[----:B------:R-:W-:Y:S01]  /*63a0*/  F2FP.SATFINITE.E4M3.F32.PACK_AB_MERGE_C R14, R19, R14, RZ ;  /* 0x0000000e130e723e */ /* 0x000fe200048070ff */
[----:B------:R-:W-:Y:S01]  /*63b0*/  FFMA R30, R49, R80, R30 ;  /* 0x00000050311e7223 */ /* 0x000fe2000000001e */
[----:B------:R-:W-:Y:S01]  /*63c0*/  F2FP.SATFINITE.E4M3.F32.PACK_AB_MERGE_C R18, R23, R18, RZ ;  /* 0x000000121712723e */ /* 0x000fe200048070ff */
[----:B------:R-:W-:Y:S01]  /*63d0*/  FFMA R35, R49, R81, R35 ;  /* 0x0000005131237223 */ /* 0x000fe20000000023 */
[----:B------:R-:W-:Y:S02]  /*63e0*/  F2FP.SATFINITE.E4M3.F32.PACK_AB_MERGE_C R53, R5, R4, R6 ;  /* 0x000000040535723e */ /* 0x000fe40004807006 */
[----:B------:R-:W-:Y:S02]  /*63f0*/  F2FP.SATFINITE.E4M3.F32.PACK_AB_MERGE_C R54, R9, R8, R10 ;  /* 0x000000080936723e */ /* 0x000fe4000480700a */
[----:B------:R-:W-:Y:S02]  /*6400*/  F2FP.SATFINITE.E4M3.F32.PACK_AB_MERGE_C R55, R13, R12, R14 ;  /* 0x0000000c0d37723e */ /* 0x000fe4000480700e */
[----:B------:R-:W-:Y:S02]  /*6410*/  F2FP.SATFINITE.E4M3.F32.PACK_AB_MERGE_C R16, R17, R16, R18 ;  /* 0x000000101110723e */ /* 0x000fe40004807012 */
[----:B------:R-:W-:Y:S01]  /*6420*/  F2FP.SATFINITE.E4M3.F32.PACK_AB_MERGE_C R17, R27, R22, RZ ;  /* 0x000000161b11723e */ /* 0x000fe200048070ff */
[----:B------:R1:W-:Y:S01]  /*6430*/  STS.128 [R0+UR49+0x3200], R52 ;  /* 0x0032003400007988 */ /* 0x0003e20008000c31 */
[----:B------:R-:W-:Y:S02]  /*6440*/  F2FP.SATFINITE.E4M3.F32.PACK_AB_MERGE_C R18, R31, R26, RZ ;  /* 0x0000001a1f12723e */ /* 0x000fe400048070ff */
[----:B------:R-:W-:Y:S02]  /*6450*/  F2FP.SATFINITE.E4M3.F32.PACK_AB_MERGE_C R19, R35, R30, RZ ;  /* 0x0000001e2313723e */ /* 0x000fe400048070ff */
[----:B------:R-:W-:Y:S02]  /*6460*/  F2FP.SATFINITE.E4M3.F32.PACK_AB_MERGE_C R17, R21, R20, R17 ;  /* 0x000000141511723e */ /* 0x000fe40004807011 */
[----:B------:R-:W-:Y:S02]  /*6470*/  F2FP.SATFINITE.E4M3.F32.PACK_AB_MERGE_C R18, R25, R24, R18 ;  /* 0x000000181912723e */ /* 0x000fe40004807012 */
[----:B------:R-:W-:Y:S05]  /*6480*/  F2FP.SATFINITE.E4M3.F32.PACK_AB_MERGE_C R19, R29, R28, R19 ;  /* 0x0000001c1d13723e */ /* 0x000fea0004807013 */
[----:B------:R1:W-:Y:S01]  /*6490*/  STS.128 [R2+0x3210], R16 ;  /* 0x0032101002007388 */ /* 0x0003e20000000c00 */
[----:B------:R-:W-:Y:S01]  /*64a0*/  @!PT LDS RZ, [RZ] ;  /* 0x00000000fffff984 */ /* 0x000fe20000000800 */
[----:B------:R-:W-:Y:S01]  /*64b0*/  @!PT LDS RZ, [RZ] ;  /* 0x00000000fffff984 */ /* 0x000fe20000000800 */
[----:B------:R-:W-:Y:S01]  /*64c0*/  @!PT LDS RZ, [RZ] ;  /* 0x00000000fffff984 */ /* 0x000fe20000000800 */
[----:B------:R-:W-:Y:S01]  /*64d0*/  @!PT LDS RZ, [RZ] ;  /* 0x00000000fffff984 */ /* 0x000fe20000000800 */
[----:B------:R2:W-:Y:S07]  /*64e0*/  MEMBAR.ALL.CTA ;  /* 0x0000000000007992 */ /* 0x0005ee0000008000 */
[----:B--2---:R-:W2:Y:S02]  /*64f0*/  FENCE.VIEW.ASYNC.S ;  /* 0x00000000000073c6 */ /* 0x004ea40000000000 */
[----:B--2---:R-:W-:Y:S06]  /*6500*/  BAR.SYNC.DEFER_BLOCKING 0x1, 0x80 ;  /* 0x0042000000007b1d */ /* 0x004fec0000010000 */
[----:B------:R-:W-:Y:S05]  /*6510*/  @P0 BRA `(.L_x_98) ;  /* 0x0000000000180947 */ /* 0x000fea0003800000 */
[----:B------:R-:W-:Y:S02]  /*6520*/  UIADD3 UR6, UP0, UPT, UR52, 0x680, URZ ;  /* 0x0000068034067890 */ /* 0x000fe4000ff1e0ff */
[----:B------:R-:W-:Y:S02]  /*6530*/  UIADD3 UR40, UPT, UPT, UR49, 0x3200, UR5 ;  /* 0x0000320031287890 */ /* 0x000fe4000fffe005 */
[----:B------:R-:W-:Y:S01]  /*6540*/  UIADD3.X UR7, UPT, UPT, URZ, UR53, URZ, UP0, !UPT ;  /* 0x00000035ff077290 */ /* 0x000fe200087fe4ff */
[----:B------:R-:W-:Y:S08]  /*6550*/  UMOV UR43, UR36 ;  /* 0x00000024002b7c82 */ /* 0x000ff00008000000 */
[----:B------:R2:W-:Y:S02]  /*6560*/  UTMASTG.3D [UR40], [UR6] ;  /* 0x00000028060073b5 */ /* 0x0005e40008010000 */
[----:B--2---:R0:W-:Y:S02]  /*6570*/  UTMACMDFLUSH ;  /* 0x00000000000079b7 */ /* 0x0041e40000000000 */
.L_x_98:
[----:B------:R-:W-:Y:S05]  /*6580*/  BSYNC.RECONVERGENT B0 ;  /* 0x0000000000007941 */ /* 0x000fea0003800200 */
.L_x_97:
[----:B------:R-:W-:Y:S01]  /*6590*/  UIADD3 UR40, UPT, UPT, UR54, 0x1, URZ ;  /* 0x0000000136287890 */ /* 0x000fe2000fffe0ff */
[----:B------:R-:W-:Y:S01]  /*65a0*/  ISETP.NE.AND P1, PT, R115, RZ, PT ;  /* 0x000000ff7300720c */ /* 0x000fe20003f25270 */
[----:B------:R-:W-:Y:S01]  /*65b0*/  BSSY.RECONVERGENT B0, `(.L_x_99) ;  /* 0x0000007000007945 */ /* 0x000fe20003800200 */
[----:B------:R-:W-:Y:S01]  /*65c0*/  LEA R3, R107, UR49, 0x3 ;  /* 0x000000316b037c11 */ /* 0x000fe2000f8e18ff */
[----:B------:R-:W-:Y:S04]  /*65d0*/  UISETP.NE.AND UP0, UPT, UR40, 0x2, UPT ;  /* 0x000000022800788c */ /* 0x000fe8000bf05270 */
[----:B------:R-:W-:Y:S06]  /*65e0*/  USEL UR40, UR40, URZ, UP0 ;  /* 0x000000ff28287287 */ /* 0x000fec0008000000 */
[----:B-1----:R-:W-:Y:S01]  /*65f0*/  @P1 SHF.L.U32 R0, R106, 0x1f, RZ ;  /* 0x0000001f6a001819 */ /* 0x002fe200000006ff */
[----:B------:R-:W-:Y:S05]  /*6600*/  @P0 BRA `(.L_x_100) ;  /* 0x0000000000040947 */ /* 0x000fea0003800000 */
[----:B------:R-:W-:Y:S04]  /*6610*/  DEPBAR.LE SB0, 0x1 ;  /* 0x000080400000791a */ /* 0x000fe80000000000 */
.L_x_100:
[----:B------:R-:W-:Y:S05]  /*6620*/  BSYNC.RECONVERGENT B0 ;  /* 0x0000000000007941 */ /* 0x000fea0003800200 */
.L_x_99:
[----:B------:R-:W-:Y:S06]  /*6630*/  BAR.SYNC.DEFER_BLOCKING 0x1, 0x80 ;  /* 0x0042000000007b1d */ /* 0x000fec0000010000 */
[----:B------:R-:W1:Y:S01]  /*6640*/  @P1 SYNCS.PHASECHK.TRANS64.TRYWAIT P0, [R3+URZ+0x60], R0 ;  /* 0x00006000030015a7 */ /* 0x000e6200080011ff */
[----:B------:R-:W-:Y:S01]  /*6650*/  BSSY B1, `(.L_x_101) ;  /* 0x0000020000017945 */ /* 0x000fe20003800000 */
[----:B-1----:R-:W-:Y:S03]  /*6660*/  @P1 SEL R116, RZ, 0x1, !P0 ;  /* 0x00000001ff741807 */ /* 0x002fe60004000000 */
[----:B------:R-:W-:Y:S05]  /*6670*/  @!P1 BRA `(.L_x_102) ;  /* 0x0000000000749947 */ /* 0x000fea0003800000 */
[----:B------:R-:W-:Y:S01]  /*6680*/  ISETP.NE.AND P1, PT, R117, RZ, PT ;  /* 0x000000ff7500720c */ /* 0x000fe20003f25270 */
[----:B------:R-:W-:Y:S01]  /*6690*/  BSSY B0, `(.L_x_103) ;  /* 0x0000009000007945 */ /* 0x000fe20003800000 */
[----:B------:R-:W-:Y:S11]  /*66a0*/  ISETP.NE.AND P0, PT, R116, RZ, PT ;  /* 0x000000ff7400720c */ /* 0x000ff60003f05270 */
[----:B------:R-:W-:Y:S05]  /*66b0*/  @P1 IMAD R0, R107, 0x1000, R102 ;  /* 0x000010006b001824 */ /* 0x000fea00078e0266 */
[----:B------:R-:W-:Y:S05]  /*66c0*/  @P1 IADD3 R4, PT, PT, R0, UR49, RZ ;  /* 0x0000003100041c10 */ /* 0x000fea000fffe0ff */
[----:B------:R-:W-:Y:S01]  /*66d0*/  @P1 IMAD.IADD R4, R4, 0x1, R118 ;  /* 0x0000000104041824 */ /* 0x000fe200078e0276 */
[----:B------:R-:W-:Y:S06]  /*66e0*/  @P0 BRA `(.L_x_104) ;  /* 0x00000000000c0947 */ /* 0x000fec0003800000 */
[----:B------:R-:W-:Y:S04]  /*66f0*/  SHF.L.U32 R2, R106, 0x1f, RZ ;  /* 0x0000001f6a027819 */ /* 0x000fe800000006ff */
[----:B------:R-:W1:Y:S02]  /*6700*/  SYNCS.PHASECHK.TRANS64.TRYWAIT P0, [R3+URZ+0x60], R2 ;  /* 0x00006002030075a7 */ /* 0x000e6400080011ff */
[----:B-1----:R-:W-:Y:S05]  /*6710*/  @!P0 BRA `(.L_x_105) ;  /* 0x0000002400b08947 */ /* 0x002fea0003800000 */
.L_x_104:
[----:B------:R-:W-:Y:S05]  /*6720*/  BSYNC B0 ;  /* 0x0000000000007941 */ /* 0x000fea0003800000 */
.L_x_103:
[----:B------:R-:W-:Y:S01]  /*6730*/  ISETP.NE.AND P0, PT, R117, RZ, PT ;  /* 0x000000ff7500720c */ /* 0x000fe20003f05270 */
[----:B-1----:R-:W-:Y:S02]  /*6740*/  VIADD R3, R3, 0x78 ;  /* 0x0000007803037836 */ /* 0x002fe40000000000 */
[----:B------:R-:W-:Y:S10]  /*6750*/  VIADD R107, R107, 0x1 ;  /* 0x000000016b6b7836 */ /* 0x000ff40000000000 */
[----:B------:R1:W2:Y:S04]  /*6760*/  @P0 LDS.128 R84, [R0+UR49+0x200] ;  /* 0x0002003100540984 */ /* 0x0002a80008000c00 */
        /* <DEDUP_REMOVED lines=9> */
[----:B-1----:R-:W-:Y:S05]  /*6800*/  IMAD.U32 R0, RZ, RZ, UR37 ;  /* 0x00000025ff007e24 */ /* 0x002fea000f8e00ff */
[----:B------:R-:W-:Y:S04]  /*6810*/  PRMT R0, R0, 0x654, R3 ;  /* 0x0000065400007816 */ /* 0x000fe80000000003 */
[----:B-----5:R1:W-:Y:S02]  /*6820*/  SYNCS.ARRIVE.TRANS64.RED.A1T0 RZ, [R0+URZ], RZ ;  /* 0x000000ff00ff79a7 */ /* 0x0203e400081004ff */
[----:B-1----:R-:W-:Y:S04]  /*6830*/  SEL R0, RZ, 0x1, P0 ;  /* 0x00000001ff007807 */ /* 0x002fe80000000000 */
[----:B--234-:R-:W-:Y:S02]  /*6840*/  LOP3.LUT R106, R106, R0, RZ, 0x3c, !PT ;  /* 0x000000006a6a7212 */ /* 0x01cfe400078e3cff */
.L_x_102:
[----:B------:R-:W-:Y:S05]  /*6850*/  BSYNC B1 ;  /* 0x0000000000017941 */ /* 0x000fea0003800000 */
.L_x_101:
[----:B------:R-:W-:Y:S05]  /*6860*/  VIADD R0, R48, 0x40 ;  /* 0x0000004030007836 */ /* 0x000fea0000000000 */
[----:B------:R-:W-:Y:S04]  /*6870*/  SHF.R.U32.HI R0, RZ, 0x15, R0 ;  /* 0x00000015ff007819 */ /* 0x000fe80000011600 */
[----:B------:R-:W-:Y:S11]  /*6880*/  LOP3.LUT P0, RZ, R0, 0x3, R103, 0x48, !PT ;  /* 0x0000000300ff7812 */ /* 0x000ff60007804867 */
[----:B------:R-:W-:Y:S02]  /*6890*/  @!UPT UIADD3 URZ, UPT, UPT, URZ, URZ, URZ ;  /* 0x000000fffffff290 */ /* 0x000fe4000fffe0ff */
[----:B------:R-:W-:Y:S05]  /*68a0*/  @!P0 BRA `(.L_x_106) ;  /* 0x0000000000408947 */ /* 0x000fea0003800000 */
        /* <DEDUP_REMOVED lines=15> */
[----:B---3--:R-:W-:Y:S05]  /*69a0*/  CALL.ABS.NOINC R2 ;  /* 0x0000000002007343 */ /* 0x008fea0003c00000 */
.L_x_106:
[----:B------:R-:W-:Y:S01]  /*69b0*/  ISETP.NE.AND P0, PT, R111, RZ, PT ;  /* 0x000000ff6f00720c */ /* 0x000fe20003f05270 */
[----:B------:R-:W-:Y:S05]  /*69c0*/  WARPSYNC.ALL ;  /* 0x0000000000007948 */ /* 0x000fea0003800000 */
[----:B------:R-:W-:Y:S01]  /*69d0*/  R2UR UR4, R48 ;  /* 0x00000000300472ca */ /* 0x000fe200000e0000 */
[----:B------:R-:W-:Y:S01]  /*69e0*/  USHF.L.U32 UR8, UR40, 0xc, URZ ;  /* 0x0000000c28087899 */ /* 0x000fe200080006ff */
[-C--:B------:R-:W-:Y:S01]  /*69f0*/  F2FP.F16.E4M3.UNPACK_B R0, R85.reuse ;  /* 0x00000055ff00723e */ /* 0x080fe200020006ff */
[----:B------:R-:W-:Y:S01]  /*6a00*/  BSSY.RECONVERGENT B0, `(.L_x_107) ;  /* 0x0000097000007945 */ /* 0x000fe20003800200 */
[-C--:B------:R-:W-:Y:S02]  /*6a10*/  F2FP.F16.E4M3.UNPACK_B R2, R84.reuse ;  /* 0x00000054ff02723e */ /* 0x080fe400020006ff */
[----:B------:R-:W-:Y:S01]  /*6a20*/  F2FP.F16.E4M3.UNPACK_B R3, R84.H1 ;  /* 0x00000054ff03723e */ /* 0x000fe200030006ff */
[--C-:B------:R-:W-:Y:S02]  /*6a30*/  HADD2.F32 R54, -RZ, R0.reuse.H0_H0 ;  /* 0x20000000ff367230 */ /* 0x100fe40000004100 */
[----:B------:R-:W-:Y:S01]  /*6a40*/  HADD2.F32 R55, -RZ, R0.H1_H1 ;  /* 0x30000000ff377230 */ /* 0x000fe20000004100 */
[----:B------:R-:W-:Y:S01]  /*6a50*/  F2FP.F16.E4M3.UNPACK_B R0, R86 ;  /* 0x00000056ff00723e */ /* 0x000fe200020006ff */
[--C-:B------:R-:W-:Y:S02]  /*6a60*/  HADD2.F32 R50, -RZ, R2.reuse.H0_H0 ;  /* 0x20000002ff327230 */ /* 0x100fe40000004100 */
[----:B------:R-:W-:Y:S01]  /*6a70*/  HADD2.F32 R51, -RZ, R2.H1_H1 ;  /* 0x30000002ff337230 */ /* 0x000fe20000004100 */
[----:B------:R-:W-:Y:S01]  /*6a80*/  F2FP.F16.E4M3.UNPACK_B R2, R85.H1 ;  /* 0x00000055ff02723e */ /* 0x000fe200030006ff */
[--C-:B------:R-:W-:Y:S01]  /*6a90*/  HADD2.F32 R58, -RZ, R0.reuse.H0_H0 ;  /* 0x20000000ff3a7230 */ /* 0x100fe20000004100 */
[----:B------:R-:W-:Y:S01]  /*6aa0*/  LDTM.16dp32bit_t0_t15.x32 R4, tmem[UR4+0x40] ;  /* 0x00004004000479ee */ /* 0x000fe20008a80000 */
        /* <DEDUP_REMOVED lines=133> */
[----:B------:R-:W-:Y:S02]  /*7300*/  UIADD3 UR5, UPT, UPT, UR41, 0x40, URZ ;  /* 0x0000004029057890 */ /* 0x000fe4000fffe0ff */
[----:B------:R-:W-:Y:S02]  /*7310*/  UIADD3 UR4, UPT, UPT, UR49, 0x3200, UR8 ;  /* 0x0000320031047890 */ /* 0x000fe4000fffe008 */
[----:B------:R-:W-:Y:S01]  /*7320*/  UIADD3.X UR11, UPT, UPT, URZ, UR53, URZ, UP0, !UPT ;  /* 0x00000035ff0b7290 */ /* 0x000fe200087fe4ff */
[----:B------:R-:W-:Y:S01]  /*7330*/  UMOV UR6, UR42 ;  /* 0x0000002a00067c82 */ /* 0x000fe20008000000 */
[----:B------:R-:W-:Y:S07]  /*7340*/  UMOV UR7, UR36 ;  /* 0x0000002400077c82 */ /* 0x000fee0008000000 */
[----:B------:R2:W-:Y:S02]  /*7350*/  UTMASTG.3D [UR4], [UR10] ;  /* 0x000000040a0073b5 */ /* 0x0005e40008010000 */
[----:B--2---:R0:W-:Y:S02]  /*7360*/  UTMACMDFLUSH ;  /* 0x00000000000079b7 */ /* 0x0041e40000000000 */
.L_x_108:
[----:B------:R-:W-:Y:S05]  /*7370*/  BSYNC.RECONVERGENT B0 ;  /* 0x0000000000007941 */ /* 0x000fea0003800200 */
.L_x_107:
[----:B------:R-:W-:Y:S01]  /*7380*/  UIADD3 UR40, UPT, UPT, UR40, 0x1, URZ ;  /* 0x0000000128287890 */ /* 0x000fe2000fffe0ff */
[----:B------:R-:W-:Y:S01]  /*7390*/  ISETP.NE.AND P1, PT, R115, RZ, PT ;  /* 0x000000ff7300720c */ /* 0x000fe20003f25270 */
[----:B------:R-:W-:Y:S01]  /*73a0*/  BSSY.RECONVERGENT B0, `(.L_x_109) ;  /* 0x0000007000007945 */ /* 0x000fe20003800200 */
[----:B-1----:R-:W-:Y:S01]  /*73b0*/  LEA R2, R107, UR49, 0x3 ;  /* 0x000000316b027c11 */ /* 0x002fe2000f8e18ff */
[----:B------:R-:W-:Y:S04]  /*73c0*/  UISETP.NE.AND UP0, UPT, UR40, 0x2, UPT ;  /* 0x000000022800788c */ /* 0x000fe8000bf05270 */
[----:B------:R-:W-:Y:S06]  /*73d0*/  USEL UR40, UR40, URZ, UP0 ;  /* 0x000000ff28287287 */ /* 0x000fec0008000000 */
[----:B------:R-:W-:Y:S01]  /*73e0*/  @P1 SHF.L.U32 R0, R106, 0x1f, RZ ;  /* 0x0000001f6a001819 */ /* 0x000fe200000006ff */
[----:B------:R-:W-:Y:S05]  /*73f0*/  @P0 BRA `(.L_x_110) ;  /* 0x0000000000040947 */ /* 0x000fea0003800000 */
[----:B------:R-:W-:Y:S04]  /*7400*/  DEPBAR.LE SB0, 0x1 ;  /* 0x000080400000791a */ /* 0x000fe80000000000 */
.L_x_110:
[----:B------:R-:W-:Y:S05]  /*7410*/  BSYNC.RECONVERGENT B0 ;  /* 0x0000000000007941 */ /* 0x000fea0003800200 */
.L_x_109:
        /* <DEDUP_REMOVED lines=15> */
.L_x_114:
[----:B------:R-:W-:Y:S05]  /*7510*/  BSYNC B0 ;  /* 0x0000000000007941 */ /* 0x000fea0003800000 */
.L_x_113:
        /* <DEDUP_REMOVED lines=18> */
.L_x_112:
[----:B------:R-:W-:Y:S05]  /*7640*/  BSYNC B1 ;  /* 0x0000000000017941 */ /* 0x000fea0003800000 */
.L_x_111:
        /* <DEDUP_REMOVED lines=21> */
.L_x_116:
[----:B------:R-:W-:Y:S01]  /*77a0*/  ISETP.NE.AND P0, PT, R111, RZ, PT ;  /* 0x000000ff6f00720c */ /* 0x000fe20003f05270 */
[----:B------:R-:W-:Y:S05]  /*77b0*/  WARPSYNC.ALL ;  /* 0x0000000000007948 */ /* 0x000fea0003800000 */
[----:B------:R-:W-:Y:S01]  /*77c0*/  R2UR UR4, R48 ;  /* 0x00000000300472ca */ /* 0x000fe200000e0000 */
[----:B------:R-:W-:Y:S01]  /*77d0*/  USHF.L.U32 UR8, UR40, 0xc, URZ ;  /* 0x0000000c28087899 */ /* 0x000fe200080006ff */
[-C--:B------:R-:W-:Y:S01]  /*77e0*/  F2FP.F16.E4M3.UNPACK_B R4, R85.reuse ;  /* 0x00000055ff04723e */ /* 0x080fe200020006ff */
[----:B------:R-:W-:Y:S01]  /*77f0*/  UIADD3 UR54, UPT, UPT, UR40, 0x1, URZ ;  /* 0x0000000128367890 */ /* 0x000fe2000fffe0ff */
[-C--:B------:R-:W-:Y:S01]  /*7800*/  F2FP.F16.E4M3.UNPACK_B R2, R84.reuse ;  /* 0x00000054ff02723e */ /* 0x080fe200020006ff */
[----:B------:R-:W-:Y:S01]  /*7810*/  BSSY.RECONVERGENT B0, `(.L_x_117) ;  /* 0x000009b000007945 */ /* 0x000fe20003800200 */
[----:B------:R-:W-:Y:S01]  /*7820*/  F2FP.F16.E4M3.UNPACK_B R84, R84.H1 ;  /* 0x00000054ff54723e */ /* 0x000fe200030006ff */
[--C-:B------:R-:W-:Y:S01]  /*7830*/  HADD2.F32 R50, -RZ, R4.reuse.H0_H0 ;  /* 0x20000004ff327230 */ /* 0x100fe20000004100 */
[----:B------:R-:W-:Y:S01]  /*7840*/  F2FP.F16.E4M3.UNPACK_B R85, R85.H1 ;  /* 0x00000055ff55723e */ /* 0x000fe200030006ff */
[----:B------:R-:W-:Y:S01]  /*7850*/  HADD2.F32 R51, -RZ, R4.H1_H1 ;  /* 0x30000004ff337230 */ /* 0x000fe20000004100 */
[-C--:B------:R-:W-:Y:S01]  /*7860*/  F2FP.F16.E4M3.UNPACK_B R55, R86.reuse ;  /* 0x00000056ff37723e */ /* 0x080fe200020006ff */
[--C-:B------:R-:W-:Y:S01]  /*7870*/  HADD2.F32 R0, -RZ, R2.reuse.H0_H0 ;  /* 0x20000002ff007230 */ /* 0x100fe20000004100 */
[----:B------:R-:W-:Y:S01]  /*7880*/  F2FP.F16.E4M3.UNPACK_B R86, R86.H1 ;  /* 0x00000056ff56723e */ /* 0x000fe200030006ff */
[----:B------:R-:W-:Y:S01]  /*7890*/  LDTM.16dp32bit_t0_t15.x32 R4, tmem[UR4+0x80] ;  /* 0x00008004000479ee */ /* 0x000fe20008a80000 */
[----:B------:R-:W1:Y:S01]  /*78a0*/  LDTM.16dp32bit_t16_t31.x32 R4, tmem[UR4+0xa0] ;  /* 0x0000a004000479ee */ /* 0x000e620008aa0000 */
[----:B------:R-:W-:Y:S01]  /*78b0*/  NOP ;  /* 0x0000000000007918 */ /* 0x000fe20000000000 */
[----:B------:R-:W-:Y:S01]  /*78c0*/  HADD2.F32 R2, -RZ, R2.H1_H1 ;  /* 0x30000002ff027230 */ /* 0x000fe20000004100 */
[----:B------:R-:W-:Y:S01]  /*78d0*/  R2UR UR5, R114 ;  /* 0x00000000720572ca */ /* 0x000fe200000e0000 */
[--C-:B------:R-:W-:Y:S01]  /*78e0*/  HADD2.F32 R54, -RZ, R55.reuse.H0_H0 ;  /* 0x20000037ff367230 */ /* 0x100fe20000004100 */
[----:B------:R-:W-:Y:S01]  /*78f0*/  F2FP.F16.E4M3.UNPACK_B R59, R87 ;  /* 0x00000057ff3b723e */ /* 0x000fe200020006ff */
[----:B------:R-:W-:Y:S01]  /*7900*/  HADD2.F32 R55, -RZ, R55.H1_H1 ;  /* 0x30000037ff377230 */ /* 0x000fe20000004100 */
[----:B------:R-:W-:Y:S01]  /*7910*/  F2FP.F16.E4M3.UNPACK_B R63, R88 ;  /* 0x00000058ff3f723e */ /* 0x000fe200020006ff */
[--C-:B------:R-:W-:Y:S01]  /*7920*/  HADD2.F32 R3, -RZ, R84.reuse.H0_H0 ;  /* 0x20000054ff037230 */ /* 0x100fe20000004100 */
[----:B------:R-:W-:Y:S01]  /*7930*/  F2FP.F16.E4M3.UNPACK_B R67, R89 ;  /* 0x00000059ff43723e */ /* 0x000fe200020006ff */
[--C-:B------:R-:W-:Y:S01]  /*7940*/  HADD2.F32 R58, -RZ, R59.reuse.H0_H0 ;  /* 0x2000003bff3a7230 */ /* 0x100fe20000004100 */
[----:B------:R-:W-:Y:S01]  /*7950*/  F2FP.F16.E4M3.UNPACK_B R71, R90 ;  /* 0x0000005aff47723e */ /* 0x000fe200020006ff */
[----:B------:R-:W-:Y:S01]  /*7960*/  HADD2.F32 R59, -RZ, R59.H1_H1 ;  /* 0x3000003bff3b7230 */ /* 0x000fe20000004100 */
[----:B------:R-:W-:Y:S01]  /*7970*/  F2FP.F16.E4M3.UNPACK_B R75, R91 ;  /* 0x0000005bff4b723e */ /* 0x000fe200020006ff */
[--C-:B------:R-:W-:Y:S01]  /*7980*/  HADD2.F32 R62, -RZ, R63.reuse.H0_H0 ;  /* 0x2000003fff3e7230 */ /* 0x100fe20000004100 */
[----:B------:R-:W-:Y:S01]  /*7990*/  F2FP.F16.E4M3.UNPACK_B R87, R87.H1 ;  /* 0x00000057ff57723e */ /* 0x000fe200030006ff */
[----:B------:R-:W-:Y:S01]  /*79a0*/  UIADD3 UR5, UPT, UPT, UR5, 0xe0, URZ ;  /* 0x000000e005057890 */ /* 0x000fe2000fffe0ff */
[----:B------:R-:W-:Y:S01]  /*79b0*/  HADD2.F32 R63, -RZ, R63.H1_H1 ;  /* 0x3000003fff3f7230 */ /* 0x000fe20000004100 */
[----:B------:R-:W-:Y:S01]  /*79c0*/  F2FP.F16.E4M3.UNPACK_B R88, R88.H1 ;  /* 0x00000058ff58723e */ /* 0x000fe200030006ff */
[--C-:B------:R-:W-:Y:S01]  /*79d0*/  HADD2.F32 R66, -RZ, R67.reuse.H0_H0 ;  /* 0x20000043ff427230 */ /* 0x100fe20000004100 */
[----:B------:R-:W-:Y:S01]  /*79e0*/  UPRMT UR5, UR37, 0x654, UR5 ;  /* 0x0000065425057896 */ /* 0x000fe20008000005 */
[----:B------:R-:W-:Y:S01]  /*79f0*/  HADD2.F32 R67, -RZ, R67.H1_H1 ;  /* 0x30000043ff437230 */ /* 0x000fe20000004100 */
[----:B------:R-:W-:Y:S01]  /*7a00*/  F2FP.F16.E4M3.UNPACK_B R89, R89.H1 ;  /* 0x00000059ff59723e */ /* 0x000fe200030006ff */
[--C-:B------:R-:W-:Y:S02]  /*7a10*/  HADD2.F32 R70, -RZ, R71.reuse.H0_H0 ;  /* 0x20000047ff467230 */ /* 0x100fe40000004100 */
[C---:B-1----:R-:W-:Y:S01]  /*7a20*/  FMUL R4, R47.reuse, R4 ;  /* 0x000000042f047220 */ /* 0x042fe20000400000 */
[C---:B------:R-:W-:Y:S01]  /*7a30*/  FMUL R5, R47.reuse, R5 ;  /* 0x000000052f057220 */ /* 0x040fe20000400000 */
[C---:B------:R-:W-:Y:S01]  /*7a40*/  FMUL R8, R47.reuse, R8 ;  /* 0x000000082f087220 */ /* 0x040fe20000400000 */
[----:B------:R-:W-:Y:S01]  /*7a50*/  FMUL R9, R47, R9 ;  /* 0x000000092f097220 */ /* 0x000fe20000400000 */
[C---:B------:R-:W-:Y:S01]  /*7a60*/  FFMA R4, R49.reuse, R0, R4 ;  /* 0x0000000031047223 */ /* 0x040fe20000000004 */
[----:B------:R-:W-:Y:S01]  /*7a70*/  SYNCS.ARRIVE.TRANS64.RED.A1T0 RZ, [UR5], RZ ;  /* 0x000000ffffff79a7 */ /* 0x000fe20008100405 */
[----:B------:R-:W-:Y:S01]  /*7a80*/  FFMA R5, R49, R2, R5 ;  /* 0x0000000231057223 */ /* 0x000fe20000000005 */
[C---:B------:R-:W-:Y:S01]  /*7a90*/  FMUL R12, R47.reuse, R12 ;  /* 0x0000000c2f0c7220 */ /* 0x040fe20000400000 */
        /* <DEDUP_REMOVED lines=9> */
[----:B------:R-:W-:Y:S01]  /*7b30*/  LOP3.LUT R32, R102, UR8, RZ, 0xfc, !PT ;  /* 0x0000000866207c12 */ /* 0x000fe2000f8efcff */
[----:B------:R-:W-:Y:S02]  /*7b40*/  HADD2.F32 R71, -RZ, R71.H1_H1 ;  /* 0x30000047ff477230 */ /* 0x000fe40000004100 */
[C---:B------:R-:W-:Y:S01]  /*7b50*/  FMUL R25, R47.reuse, R29 ;  /* 0x0000001d2f197220 */ /* 0x040fe20000400000 */
[--C-:B------:R-:W-:Y:S02]  /*7b60*/  HADD2.F32 R74, -RZ, R75.reuse.H0_H0 ;  /* 0x2000004bff4a7230 */ /* 0x100fe40000004100 */
[C---:B------:R-:W-:Y:S01]  /*7b70*/  FMUL R29, R47.reuse, R33 ;  /* 0x000000212f1d7220 */ /* 0x040fe20000400000 */
[----:B------:R-:W-:Y:S02]  /*7b80*/  HADD2.F32 R75, -RZ, R75.H1_H1 ;  /* 0x3000004bff4b7230 */ /* 0x000fe40000004100 */
[C---:B------:R-:W-:Y:S01]  /*7b90*/  FMUL R6, R47.reuse, R6 ;  /* 0x000000062f067220 */ /* 0x040fe20000400000 */
[----:B------:R-:W-:Y:S02]  /*7ba0*/  HADD2.F32 R48, -RZ, R84.H1_H1 ;  /* 0x30000054ff307230 */ /* 0x000fe40000004100 */
[----:B------:R-:W-:Y:S01]  /*7bb0*/  FMUL R7, R47, R7 ;  /* 0x000000072f077220 */ /* 0x000fe20000400000 */
[--C-:B------:R-:W-:Y:S02]  /*7bc0*/  HADD2.F32 R52, -RZ, R85.reuse.H0_H0 ;  /* 0x20000055ff347230 */ /* 0x100fe40000004100 */
[C---:B------:R-:W-:Y:S01]  /*7bd0*/  FFMA R6, R49.reuse, R3, R6 ;  /* 0x0000000331067223 */ /* 0x040fe20000000006 */
[----:B------:R-:W-:Y:S02]  /*7be0*/  HADD2.F32 R53, -RZ, R85.H1_H1 ;  /* 0x30000055ff357230 */ /* 0x000fe40000004100 */
[C---:B------:R-:W-:Y:S01]  /*7bf0*/  FFMA R7, R49.reuse, R48, R7 ;  /* 0x0000003031077223 */ /* 0x040fe20000000007 */
[C---:B------:R-:W-:Y:S01]  /*7c00*/  FFMA R8, R49.reuse, R50, R8 ;  /* 0x0000003231087223 */ /* 0x040fe20000000008 */
[----:B------:R-:W-:Y:S01]  /*7c10*/  FFMA R9, R49, R51, R9 ;  /* 0x0000003331097223 */ /* 0x000fe20000000009 */
[C---:B------:R-:W-:Y:S01]  /*7c20*/  FMUL R10, R47.reuse, R10 ;  /* 0x0000000a2f0a7220 */ /* 0x040fe20000400000 */
[----:B------:R-:W-:Y:S01]  /*7c30*/  F2FP.F16.E4M3.UNPACK_B R90, R90.H1 ;  /* 0x0000005aff5a723e */ /* 0x000fe200030006ff */
[----:B------:R-:W-:Y:S01]  /*7c40*/  FMUL R11, R47, R11 ;  /* 0x0000000b2f0b7220 */ /* 0x000fe20000400000 */
[--C-:B------:R-:W-:Y:S01]  /*7c50*/  HADD2.F32 R56, -RZ, R86.reuse.H0_H0 ;  /* 0x20000056ff387230 */ /* 0x100fe20000004100 */
[----:B------:R-:W-:Y:S01]  /*7c60*/  F2FP.SATFINITE.E4M3.F32.PACK_AB_MERGE_C R6, R7, R6, RZ ;  /* 0x000000060706723e */ /* 0x000fe200048070ff */
[C---:B------:R-:W-:Y:S01]  /*7c70*/  FFMA R10, R49.reuse, R52, R10 ;  /* 0x00000034310a7223 */ /* 0x040fe2000000000a */
[----:B------:R-:W-:Y:S01]  /*7c80*/  IADD3 R7, PT, PT, R32, UR49, RZ ;  /* 0x0000003120077c10 */ /* 0x000fe2000fffe0ff */
[----:B------:R-:W-:Y:S01]  /*7c90*/  FFMA R11, R49, R53, R11 ;  /* 0x00000035310b7223 */ /* 0x000fe2000000000b */
[----:B------:R-:W-:Y:S01]  /*7ca0*/  F2FP.SATFINITE.E4M3.F32.PACK_AB_MERGE_C R4, R5, R4, R6 ;  /* 0x000000040504723e */ /* 0x000fe20004807006 */
[C---:B------:R-:W-:Y:S01]  /*7cb0*/  FFMA R12, R49.reuse, R54, R12 ;  /* 0x00000036310c7223 */ /* 0x040fe2000000000c */
[----:B------:R-:W-:Y:S01]  /*7cc0*/  IADD3 R118, PT, PT, R118, R7, RZ ;  /* 0x0000000776767210 */ /* 0x000fe20007ffe0ff */
[----:B------:R-:W-:Y:S01]  /*7cd0*/  FFMA R13, R49, R55, R13 ;  /* 0x00000037310d7223 */ /* 0x000fe2000000000d */
[----:B------:R-:W-:Y:S01]  /*7ce0*/  F2FP.SATFINITE.E4M3.F32.PACK_AB_MERGE_C R10, R11, R10, RZ ;  /* 0x0000000a0b0a723e */ /* 0x000fe200048070ff */
[----:B------:R-:W-:Y:S02]  /*7cf0*/  HADD2.F32 R57, -RZ, R86.H1_H1 ;  /* 0x30000056ff397230 */ /* 0x000fe40000004100 */
[C---:B------:R-:W-:Y:S01]  /*7d00*/  FMUL R14, R47.reuse, R14 ;  /* 0x0000000e2f0e7220 */ /* 0x040fe20000400000 */
[----:B------:R-:W-:Y:S01]  /*7d10*/  FMUL R15, R47, R15 ;  /* 0x0000000f2f0f7220 */ /* 0x000fe20000400000 */
[--C-:B------:R-:W-:Y:S01]  /*7d20*/  HADD2.F32 R60, -RZ, R87.reuse.H0_H0 ;  /* 0x20000057ff3c7230 */ /* 0x100fe20000004100 */
[----:B------:R-:W-:Y:S01]  /*7d30*/  F2FP.SATFINITE.E4M3.F32.PACK_AB_MERGE_C R5, R9, R8, R10 ;  /* 0x000000080905723e */ /* 0x000fe2000480700a */
[C---:B------:R-:W-:Y:S01]  /*7d40*/  FFMA R14, R49.reuse, R56, R14 ;  /* 0x00000038310e7223 */ /* 0x040fe2000000000e */
[C---:B------:R-:W-:Y:S01]  /*7d50*/  FFMA R15, R49.reuse, R57, R15 ;  /* 0x00000039310f7223 */ /* 0x040fe2000000000f */
[C---:B------:R-:W-:Y:S01]  /*7d60*/  FFMA R16, R49.reuse, R58, R16 ;  /* 0x0000003a31107223 */ /* 0x040fe20000000010 */
[----:B------:R-:W-:Y:S01]  /*7d70*/  FFMA R17, R49, R59, R17 ;  /* 0x0000003b31117223 */ /* 0x000fe20000000011 */
[----:B------:R-:W-:Y:S02]  /*7d80*/  HADD2.F32 R61, -RZ, R87.H1_H1 ;  /* 0x30000057ff3d7230 */ /* 0x000fe40000004100 */
[C---:B------:R-:W-:Y:S01]  /*7d90*/  FMUL R18, R47.reuse, R18 ;  /* 0x000000122f127220 */ /* 0x040fe20000400000 */
[C---:B------:R-:W-:Y:S01]  /*7da0*/  FMUL R19, R47.reuse, R19 ;  /* 0x000000132f137220 */ /* 0x040fe20000400000 */
[--C-:B------:R-:W-:Y:S02]  /*7db0*/  HADD2.F32 R64, -RZ, R88.reuse.H0_H0 ;  /* 0x20000058ff407230 */ /* 0x100fe40000004100 */
[----:B------:R-:W-:Y:S01]  /*7dc0*/  FMUL R3, R47, R22 ;  /* 0x000000162f037220 */ /* 0x000fe20000400000 */
[C---:B------:R-:W-:Y:S01]  /*7dd0*/  FFMA R18, R49.reuse, R60, R18 ;  /* 0x0000003c31127223 */ /* 0x040fe20000000012 */
[----:B------:R-:W-:Y:S02]  /*7de0*/  HADD2.F32 R65, -RZ, R88.H1_H1 ;  /* 0x30000058ff417230 */ /* 0x000fe40000004100 */
[----:B------:R-:W-:Y:S01]  /*7df0*/  FFMA R19, R49, R61, R19 ;  /* 0x0000003d31137223 */ /* 0x000fe20000000013 */
[----:B------:R-:W-:Y:S01]  /*7e00*/  FMUL R23, R47, R23 ;  /* 0x000000172f177220 */ /* 0x000fe20000400000 */
[C---:B------:R-:W-:Y:S01]  /*7e10*/  FFMA R0, R49.reuse, R62, R0 ;  /* 0x0000003e31007223 */ /* 0x040fe20000000000 */
[C---:B------:R-:W-:Y:S01]  /*7e20*/  FFMA R2, R49.reuse, R63, R2 ;  /* 0x0000003f31027223 */ /* 0x040fe20000000002 */
[--C-:B------:R-:W-:Y:S02]  /*7e30*/  HADD2.F32 R68, -RZ, R89.reuse.H0_H0 ;  /* 0x20000059ff447230 */ /* 0x100fe40000004100 */
[----:B------:R-:W-:Y:S01]  /*7e40*/  FFMA R3, R49, R64, R3 ;  /* 0x0000004031037223 */ /* 0x000fe20000000003 */
[----:B------:R-:W-:Y:S02]  /*7e50*/  HADD2.F32 R69, -RZ, R89.H1_H1 ;  /* 0x30000059ff457230 */ /* 0x000fe40000004100 */
[----:B------:R-:W-:Y:S01]  /*7e60*/  FMUL R22, R47, R26 ;  /* 0x0000001a2f167220 */ /* 0x000fe20000400000 */
[----:B------:R-:W-:Y:S01]  /*7e70*/  FFMA R23, R49, R65, R23 ;  /* 0x0000004131177223 */ /* 0x000fe20000000017 */
[----:B------:R-:W-:Y:S01]  /*7e80*/  FMUL R27, R47, R27 ;  /* 0x0000001b2f1b7220 */ /* 0x000fe20000400000 */
[C---:B------:R-:W-:Y:S01]  /*7e90*/  FFMA R20, R49.reuse, R66, R20 ;  /* 0x0000004231147223 */ /* 0x040fe20000000014 */
[----:B------:R-:W-:Y:S01]  /*7ea0*/  F2FP.F16.E4M3.UNPACK_B R91, R91.H1 ;  /* 0x0000005bff5b723e */ /* 0x000fe200030006ff */
        /* <DEDUP_REMOVED lines=15> */
[----:B------:R-:W-:Y:S01]  /*7fa0*/  F2FP.SATFINITE.E4M3.F32.PACK_AB_MERGE_C R14, R15, R14, RZ ;  /* 0x0000000e0f0e723e */ /* 0x000fe200048070ff */
[----:B------:R-:W-:Y:S01]  /*7fb0*/  FFMA R28, R49, R74, R28 ;  /* 0x0000004a311c7223 */ /* 0x000fe2000000001c */
[----:B------:R-:W-:Y:S01]  /*7fc0*/  F2FP.SATFINITE.E4M3.F32.PACK_AB_MERGE_C R7, R19, R18, RZ ;  /* 0x000000121307723e */ /* 0x000fe200048070ff */
[C---:B------:R-:W-:Y:S01]  /*7fd0*/  FFMA R29, R49.reuse, R75, R29 ;  /* 0x0000004b311d7223 */ /* 0x040fe2000000001d */
[C---:B------:R-:W-:Y:S01]  /*7fe0*/  FFMA R30, R49.reuse, R76, R30 ;  /* 0x0000004c311e7223 */ /* 0x040fe2000000001e */
[----:B------:R-:W-:Y:S01]  /*7ff0*/  FFMA R35, R49, R77, R35 ;  /* 0x0000004d31237223 */ /* 0x000fe20000000023 */
[----:B------:R-:W-:Y:S02]  /*8000*/  F2FP.SATFINITE.E4M3.F32.PACK_AB_MERGE_C R6, R13, R12, R14 ;  /* 0x0000000c0d06723e */ /* 0x000fe4000480700e */
[----:B------:R-:W-:Y:S02]  /*8010*/  F2FP.SATFINITE.E4M3.F32.PACK_AB_MERGE_C R7, R17, R16, R7 ;  /* 0x000000101107723e */ /* 0x000fe40004807007 */
[----:B------:R-:W-:Y:S02]  /*8020*/  F2FP.SATFINITE.E4M3.F32.PACK_AB_MERGE_C R3, R23, R3, RZ ;  /* 0x000000031703723e */ /* 0x000fe400048070ff */
[----:B------:R-:W-:Y:S01]  /*8030*/  F2FP.SATFINITE.E4M3.F32.PACK_AB_MERGE_C R9, R27, R22, RZ ;  /* 0x000000161b09723e */ /* 0x000fe200048070ff */
[----:B------:R1:W-:Y:S01]  /*8040*/  STS.128 [R32+UR49+0x3200], R4 ;  /* 0x0032000420007988 */ /* 0x0003e20008000c31 */
[----:B------:R-:W-:Y:S02]  /*8050*/  F2FP.SATFINITE.E4M3.F32.PACK_AB_MERGE_C R10, R31, R26, RZ ;  /* 0x0000001a1f0a723e */ /* 0x000fe400048070ff */
[----:B------:R-:W-:Y:S02]  /*8060*/  F2FP.SATFINITE.E4M3.F32.PACK_AB_MERGE_C R11, R35, R30, RZ ;  /* 0x0000001e230b723e */ /* 0x000fe400048070ff */
[----:B------:R-:W-:Y:S02]  /*8070*/  F2FP.SATFINITE.E4M3.F32.PACK_AB_MERGE_C R8, R2, R0, R3 ;  /* 0x000000000208723e */ /* 0x000fe40004807003 */
        /* <DEDUP_REMOVED lines=20> */
.L_x_118:
[----:B------:R-:W-:Y:S05]  /*81c0*/  BSYNC.RECONVERGENT B0 ;  /* 0x0000000000007941 */ /* 0x000fea0003800200 */
.L_x_117:
[----:B------:R-:W-:Y:S01]  /*81d0*/  IADD3 R46, PT, PT, R46, 0x1, RZ ;  /* 0x000000012e2e7810 */ /* 0x000fe20007ffe0ff */
[----:B------:R-:W-:Y:S04]  /*81e0*/  BSSY.RECONVERGENT B0, `(.L_x_119) ;  /* 0x0000003000007945 */ /* 0x000fe80003800200 */
[----:B------:R-:W-:Y:S05]  /*81f0*/  @P0 BRA `(.L_x_120) ;  /* 0x0000000000040947 */ /* 0x000fea0003800000 */
[----:B------:R-:W-:Y:S04]  /*8200*/  DEPBAR.LE SB0, 0x1 ;  /* 0x000080400000791a */ /* 0x000fe80000000000 */
.L_x_120:
[----:B------:R-:W-:Y:S05]  /*8210*/  BSYNC.RECONVERGENT B0 ;  /* 0x0000000000007941 */ /* 0x000fea0003800200 */
.L_x_119:
[----:B------:R-:W-:Y:S01]  /*8220*/  BAR.SYNC.DEFER_BLOCKING 0x1, 0x80 ;  /* 0x0042000000007b1d */ /* 0x000fe20000010000 */
[----:B------:R-:W-:Y:S01]  /*8230*/  ISETP.NE.AND P2, PT, R112, RZ, PT ;  /* 0x000000ff7000720c */ /* 0x000fe20003f45270 */
[----:B------:R-:W-:Y:S01]  /*8240*/  UISETP.NE.AND UP0, UPT, UR54, 0x2, UPT ;  /* 0x000000023600788c */ /* 0x000fe2000bf05270 */
[----:B------:R-:W-:Y:S01]  /*8250*/  ISETP.NE.AND P0, PT, R113, 0x2, PT ;  /* 0x000000027100780c */ /* 0x000fe20003f05270 */
[----:B------:R-:W-:Y:S01]  /*8260*/  IMAD.IADD R14, R44, 0x1, R96 ;  /* 0x000000012c0e7824 */ /* 0x000fe200078e0260 */
[----:B------:R-:W-:Y:S01]  /*8270*/  ISETP.NE.AND P1, PT, R46, 0x4, PT ;  /* 0x000000042e00780c */ /* 0x000fe20003f25270 */
[----:B------:R-:W-:Y:S01]  /*8280*/  USEL UR54, UR54, URZ, UP0 ;  /* 0x000000ff36367287 */ /* 0x000fe20008000000 */
[----:B------:R-:W-:Y:S01]  /*8290*/  SEL R2, RZ, 0x1, P0 ;  /* 0x00000001ff027807 */ /* 0x000fe20000000000 */
[----:B------:R-:W-:Y:S01]  /*82a0*/  IMAD.IADD R15, R45, 0x1, R97 ;  /* 0x000000012d0f7824 */ /* 0x000fe200078e0261 */
[----:B------:R-:W-:Y:S02]  /*82b0*/  SEL R0, RZ, 0x1, P1 ;  /* 0x00000001ff007807 */ /* 0x000fe40000800000 */
[----:B------:R-:W-:Y:S02]  /*82c0*/  LOP3.LUT R108, R108, R2, RZ, 0x3c, !PT ;  /* 0x000000026c6c7212 */ /* 0x000fe400078e3cff */
[----:B------:R-:W-:Y:S02]  /*82d0*/  LOP3.LUT R109, R109, R0, RZ, 0x3c, !PT ;  /* 0x000000006d6d7212 */ /* 0x000fe400078e3cff */
[----:B------:R-:W-:Y:S02]  /*82e0*/  @P2 R2UR UR36, R105 ;  /* 0x00000000692422ca */ /* 0x000fe400000e0000 */
[----:B------:R-:W-:Y:S02]  /*82f0*/  SEL R113, R113, RZ, P0 ;  /* 0x000000ff71717207 */ /* 0x000fe40000000000 */
[----:B------:R-:W-:Y:S01]  /*8300*/  SEL R46, R46, RZ, P1 ;  /* 0x000000ff2e2e7207 */ /* 0x000fe20000800000 */
[----:B------:R-:W-:Y:S10]  /*8310*/  @P2 BRA `(.L_x_121) ;  /* 0xffffffc800502947 */ /* 0x000ff4000383ffff */
[----:B------:R-:W-:Y:S05]  /*8320*/  EXIT ;  /* 0x000000000000794d */ /* 0x000fea0003800000 */
.L_x_19:
[----:B--2---:R2:W1:Y:S02]  /*8330*/  SYNCS.PHASECHK.TRANS64.TRYWAIT P0, [R2+URZ+0x110], R3 ;  /* 0x00011003020075a7 */ /* 0x00446400080011ff */
[----:B-1----:R-:W-:Y:S05]  /*8340*/  @!P0 NANOSLEEP.SYNCS 0x989680 ;  /* 0x009896800000895d */ /* 0x002fea0003900000 */
[----:B------:R-:W1:Y:S02]  /*8350*/  @!P0 SYNCS.PHASECHK.TRANS64 P0, [R2+URZ+0x110], R3 ;  /* 0x00011003020085a7 */ /* 0x000e6400080010ff */
[----:B-1----:R-:W-:Y:S05]  /*8360*/  @!P0 BRA `(.L_x_19) ;  /* 0xfffffffc00f08947 */ /* 0x002fea000383ffff */
[----:B------:R-:W-:Y:S05]  /*8370*/  BRA `(.L_x_122) ;  /* 0xffffff9000a07947 */ /* 0x000fea000383ffff */
.L_x_22:
[----:B-1----:R-:W-:Y:S07]  /*8380*/  MOV R2, UR33 ;  /* 0x0000002100027c02 */ /* 0x002fee0008000f00 */
.L_x_123:
[----:B-1----:R1:W2:Y:S02]  /*8390*/  SYNCS.PHASECHK.TRANS64.TRYWAIT P0, [R2+URZ+0x30], R4 ;  /* 0x00003004020075a7 */ /* 0x0022a400080011ff */
[----:B--2---:R-:W-:Y:S05]  /*83a0*/  @!P0 NANOSLEEP.SYNCS 0x989680 ;  /* 0x009896800000895d */ /* 0x004fea0003900000 */
[----:B------:R-:W2:Y:S02]  /*83b0*/  @!P0 SYNCS.PHASECHK.TRANS64 P0, [R2+URZ+0x30], R4 ;  /* 0x00003004020085a7 */ /* 0x000ea400080010ff */
[----:B--2---:R-:W-:Y:S05]  /*83c0*/  @!P0 BRA `(.L_x_123) ;  /* 0xfffffffc00f08947 */ /* 0x004fea000383ffff */
[----:B------:R-:W-:Y:S05]  /*83d0*/  BRA `(.L_x_21) ;  /* 0xffffff9000f07947 */ /* 0x000fea000383ffff */
.L_x_28:
[----:B-1----:R-:W-:Y:S07]  /*83e0*/  MOV R2, UR17 ;  /* 0x0000001100027c02 */ /* 0x002fee0008000f00 */
.L_x_124:
[----:B-1----:R1:W2:Y:S02]  /*83f0*/  SYNCS.PHASECHK.TRANS64.TRYWAIT P0, [R2+URZ+0x30], R4 ;  /* 0x00003004020075a7 */ /* 0x0022a400080011ff */
[----:B--2---:R-:W-:Y:S05]  /*8400*/  @!P0 NANOSLEEP.SYNCS 0x989680 ;  /* 0x009896800000895d */ /* 0x004fea0003900000 */
[----:B------:R-:W2:Y:S02]  /*8410*/  @!P0 SYNCS.PHASECHK.TRANS64 P0, [R2+URZ+0x30], R4 ;  /* 0x00003004020085a7 */ /* 0x000ea400080010ff */
[----:B--2---:R-:W-:Y:S05]  /*8420*/  @!P0 BRA `(.L_x_124) ;  /* 0xfffffffc00f08947 */ /* 0x004fea000383ffff */
[----:B------:R-:W-:Y:S05]  /*8430*/  BRA `(.L_x_27) ;  /* 0xffffff9400987947 */ /* 0x000fea000383ffff */
.L_x_32:
[----:B-1----:R1:W2:Y:S02]  /*8440*/  SYNCS.PHASECHK.TRANS64.TRYWAIT P0, [R2+URZ+0xa0], R3 ;  /* 0x0000a003020075a7 */ /* 0x0022a400080011ff */
[----:B--2---:R-:W-:Y:S05]  /*8450*/  @!P0 NANOSLEEP.SYNCS 0x989680 ;  /* 0x009896800000895d */ /* 0x004fea0003900000 */
[----:B------:R-:W2:Y:S02]  /*8460*/  @!P0 SYNCS.PHASECHK.TRANS64 P0, [R2+URZ+0xa0], R3 ;  /* 0x0000a003020085a7 */ /* 0x000ea400080010ff */
[----:B--2---:R-:W-:Y:S05]  /*8470*/  @!P0 BRA `(.L_x_32) ;  /* 0xfffffffc00f08947 */ /* 0x004fea000383ffff */
[----:B------:R-:W-:Y:S05]  /*8480*/  BRA `(.L_x_125) ;  /* 0xffffff9800287947 */ /* 0x000fea000383ffff */
.L_x_36:
[----:B----4-:R-:W-:-:S07]  /*8490*/  MOV R0, UR5 ;  /* 0x0000000500007c02 */ /* 0x010fce0008000f00 */
.L_x_126:
[----:B-1----:R1:W2:Y:S02]  /*84a0*/  SYNCS.PHASECHK.TRANS64.TRYWAIT P0, [R0+URZ], R2 ;  /* 0x00000002000075a7 */ /* 0x0022a400080011ff */
[----:B--2---:R-:W-:Y:S05]  /*84b0*/  @!P0 NANOSLEEP.SYNCS 0x989680 ;  /* 0x009896800000895d */ /* 0x004fea0003900000 */
[----:B------:R-:W2:Y:S02]  /*84c0*/  @!P0 SYNCS.PHASECHK.TRANS64 P0, [R0+URZ], R2 ;  /* 0x00000002000085a7 */ /* 0x000ea400080010ff */
[----:B--2---:R-:W-:Y:S05]  /*84d0*/  @!P0 BRA `(.L_x_126) ;  /* 0xfffffffc00f08947 */ /* 0x004fea000383ffff */
[----:B------:R-:W-:Y:S05]  /*84e0*/  BRA `(.L_x_127) ;  /* 0xffffff9c00987947 */ /* 0x000fea000383ffff */
.L_x_37:
[----:B----4-:R-:W-:-:S07]  /*84f0*/  MOV R0, UR5 ;  /* 0x0000000500007c02 */ /* 0x010fce0008000f00 */
.L_x_128:
[----:B-1----:R1:W2:Y:S02]  /*8500*/  SYNCS.PHASECHK.TRANS64.TRYWAIT P0, [R0+URZ], R3 ;  /* 0x00000003000075a7 */ /* 0x0022a400080011ff */
[----:B--2---:R-:W-:Y:S05]  /*8510*/  @!P0 NANOSLEEP.SYNCS 0x989680 ;  /* 0x009896800000895d */ /* 0x004fea0003900000 */
[----:B------:R-:W2:Y:S02]  /*8520*/  @!P0 SYNCS.PHASECHK.TRANS64 P0, [R0+URZ], R3 ;  /* 0x00000003000085a7 */ /* 0x000ea400080010ff */
[----:B--2---:R-:W-:Y:S05]  /*8530*/  @!P0 BRA `(.L_x_128) ;  /* 0xfffffffc00f08947 */ /* 0x004fea000383ffff */
[----:B------:R-:W-:Y:S05]  /*8540*/  BRA `(.L_x_129) ;  /* 0xffffff9c00a47947 */ /* 0x000fea000383ffff */
.L_x_38:
[----:B----4-:R-:W-:-:S07]  /*8550*/  MOV R0, UR5 ;  /* 0x0000000500007c02 */ /* 0x010fce0008000f00 */
.L_x_130:
[----:B-1----:R1:W2:Y:S02]  /*8560*/  SYNCS.PHASECHK.TRANS64.TRYWAIT P0, [R0+URZ], R3 ;  /* 0x00000003000075a7 */ /* 0x0022a400080011ff */
[----:B--2---:R-:W-:Y:S05]  /*8570*/  @!P0 NANOSLEEP.SYNCS 0x989680 ;  /* 0x009896800000895d */ /* 0x004fea0003900000 */
[----:B------:R-:W2:Y:S02]  /*8580*/  @!P0 SYNCS.PHASECHK.TRANS64 P0, [R0+URZ], R3 ;  /* 0x00000003000085a7 */ /* 0x000ea400080010ff */
[----:B--2---:R-:W-:Y:S05]  /*8590*/  @!P0 BRA `(.L_x_130) ;  /* 0xfffffffc00f08947 */ /* 0x004fea000383ffff */
[----:B------:R-:W-:Y:S05]  /*85a0*/  BRA `(.L_x_131) ;  /* 0xffffff9c00b07947 */ /* 0x000fea000383ffff */
.L_x_39:
[----:B----4-:R-:W-:-:S07]  /*85b0*/  MOV R0, UR5 ;  /* 0x0000000500007c02 */ /* 0x010fce0008000f00 */
.L_x_132:
[----:B-1----:R1:W2:Y:S02]  /*85c0*/  SYNCS.PHASECHK.TRANS64.TRYWAIT P0, [R0+URZ], R3 ;  /* 0x00000003000075a7 */ /* 0x0022a400080011ff */
[----:B--2---:R-:W-:Y:S05]  /*85d0*/  @!P0 NANOSLEEP.SYNCS 0x989680 ;  /* 0x009896800000895d */ /* 0x004fea0003900000 */
[----:B------:R-:W2:Y:S02]  /*85e0*/  @!P0 SYNCS.PHASECHK.TRANS64 P0, [R0+URZ], R3 ;  /* 0x00000003000085a7 */ /* 0x000ea400080010ff */
[----:B--2---:R-:W-:Y:S05]  /*85f0*/  @!P0 BRA `(.L_x_132) ;  /* 0xfffffffc00f08947 */ /* 0x004fea000383ffff */
[----:B------:R-:W-:Y:S05]  /*8600*/  BRA `(.L_x_133) ;  /* 0xffffff9c00bc7947 */ /* 0x000fea000383ffff */
.L_x_40:
[----:B----4-:R-:W-:-:S07]  /*8610*/  MOV R0, UR5 ;  /* 0x0000000500007c02 */ /* 0x010fce0008000f00 */
.L_x_134:
[----:B-1----:R1:W2:Y:S02]  /*8620*/  SYNCS.PHASECHK.TRANS64.TRYWAIT P0, [R0+URZ], R3 ;  /* 0x00000003000075a7 */ /* 0x0022a400080011ff */
[----:B--2---:R-:W-:Y:S05]  /*8630*/  @!P0 NANOSLEEP.SYNCS 0x989680 ;  /* 0x009896800000895d */ /* 0x004fea0003900000 */
[----:B------:R-:W2:Y:S02]  /*8640*/  @!P0 SYNCS.PHASECHK.TRANS64 P0, [R0+URZ], R3 ;  /* 0x00000003000085a7 */ /* 0x000ea400080010ff */
[----:B--2---:R-:W-:Y:S05]  /*8650*/  @!P0 BRA `(.L_x_134) ;  /* 0xfffffffc00f08947 */ /* 0x004fea000383ffff */
[----:B------:R-:W-:Y:S05]  /*8660*/  BRA `(.L_x_135) ;  /* 0xffffff9c00c87947 */ /* 0x000fea000383ffff */
.L_x_43:
[----:B-1----:R1:W2:Y:S02]  /*8670*/  SYNCS.PHASECHK.TRANS64.TRYWAIT P0, [R0+URZ+0x100], R4 ;  /* 0x00010004000075a7 */ /* 0x0022a400080011ff */
[----:B--2---:R-:W-:Y:S05]  /*8680*/  @!P0 NANOSLEEP.SYNCS 0x989680 ;  /* 0x009896800000895d */ /* 0x004fea0003900000 */
[----:B------:R-:W2:Y:S02]  /*8690*/  @!P0 SYNCS.PHASECHK.TRANS64 P0, [R0+URZ+0x100], R4 ;  /* 0x00010004000085a7 */ /* 0x000ea400080010ff */
[----:B--2---:R-:W-:Y:S05]  /*86a0*/  @!P0 BRA `(.L_x_43) ;  /* 0xfffffffc00f08947 */ /* 0x004fea000383ffff */
[----:B------:R-:W-:Y:S05]  /*86b0*/  BRA `(.L_x_136) ;  /* 0xffffffa000247947 */ /* 0x000fea000383ffff */
.L_x_44:
[----:B------:R-:W-:-:S07]  /*86c0*/  MOV R0, UR5 ;  /* 0x0000000500007c02 */ /* 0x000fce0008000f00 */
.L_x_137:
[----:B-1----:R1:W2:Y:S02]  /*86d0*/  SYNCS.PHASECHK.TRANS64.TRYWAIT P0, [R0+URZ+0xb0], R5 ;  /* 0x0000b005000075a7 */ /* 0x0022a400080011ff */
[----:B--2---:R-:W-:Y:S05]  /*86e0*/  @!P0 NANOSLEEP.SYNCS 0x989680 ;  /* 0x009896800000895d */ /* 0x004fea0003900000 */
[----:B------:R-:W2:Y:S02]  /*86f0*/  @!P0 SYNCS.PHASECHK.TRANS64 P0, [R0+URZ+0xb0], R5 ;  /* 0x0000b005000085a7 */ /* 0x000ea400080010ff */
[----:B--2---:R-:W-:Y:S05]  /*8700*/  @!P0 BRA `(.L_x_137) ;  /* 0xfffffffc00f08947 */ /* 0x004fea000383ffff */
[----:B------:R-:W-:Y:S05]  /*8710*/  BRA `(.L_x_138) ;  /* 0xffffffa000347947 */ /* 0x000fea000383ffff */
.L_x_45:
[----:B-1----:R1:W2:Y:S02]  /*8720*/  SYNCS.PHASECHK.TRANS64.TRYWAIT P1, [R0+URZ+0xa0], R4 ;  /* 0x0000a004000075a7 */ /* 0x0022a400080211ff */
[----:B--2---:R-:W-:Y:S05]  /*8730*/  @!P1 NANOSLEEP.SYNCS 0x989680 ;  /* 0x009896800000995d */ /* 0x004fea0003900000 */
[----:B------:R-:W2:Y:S02]  /*8740*/  @!P1 SYNCS.PHASECHK.TRANS64 P1, [R0+URZ+0xa0], R4 ;  /* 0x0000a004000095a7 */ /* 0x000ea400080210ff */
[----:B--2---:R-:W-:Y:S05]  /*8750*/  @!P1 BRA `(.L_x_45) ;  /* 0xfffffffc00f09947 */ /* 0x004fea000383ffff */
[----:B------:R-:W-:Y:S05]  /*8760*/  BRA `(.L_x_139) ;  /* 0xffffffa000647947 */ /* 0x000fea000383ffff */
.L_x_48:
[----:B------:R-:W-:-:S07]  /*8770*/  MOV R0, UR5 ;  /* 0x0000000500007c02 */ /* 0x000fce0008000f00 */
.L_x_140:
[----:B-1----:R1:W2:Y:S02]  /*8780*/  SYNCS.PHASECHK.TRANS64.TRYWAIT P0, [R0+URZ+0xb0], R2 ;  /* 0x0000b002000075a7 */ /* 0x0022a400080011ff */
[----:B--2---:R-:W-:Y:S05]  /*8790*/  @!P0 NANOSLEEP.SYNCS 0x989680 ;  /* 0x009896800000895d */ /* 0x004fea0003900000 */
[----:B------:R-:W2:Y:S02]  /*87a0*/  @!P0 SYNCS.PHASECHK.TRANS64 P0, [R0+URZ+0xb0], R2 ;  /* 0x0000b002000085a7 */ /* 0x000ea400080010ff */
[----:B--2---:R-:W-:Y:S05]  /*87b0*/  @!P0 BRA `(.L_x_140) ;  /* 0xfffffffc00f08947 */ /* 0x004fea000383ffff */
[----:B------:R-:W-:Y:S05]  /*87c0*/  BRA `(.L_x_47) ;  /* 0xffffffa000b87947 */ /* 0x000fea000383ffff */
.L_x_55:
[----:B-1----:R1:W2:Y:S02]  /*87d0*/  SYNCS.PHASECHK.TRANS64.TRYWAIT P1, [R0+URZ+0xa0], R2 ;  /* 0x0000a002000075a7 */ /* 0x0022a400080211ff */
[----:B--2---:R-:W-:Y:S05]  /*87e0*/  @!P1 NANOSLEEP.SYNCS 0x989680 ;  /* 0x009896800000995d */ /* 0x004fea0003900000 */
[----:B------:R-:W2:Y:S02]  /*87f0*/  @!P1 SYNCS.PHASECHK.TRANS64 P1, [R0+URZ+0xa0], R2 ;  /* 0x0000a002000095a7 */ /* 0x000ea400080210ff */
[----:B--2---:R-:W-:Y:S05]  /*8800*/  @!P1 BRA `(.L_x_55) ;  /* 0xfffffffc00f09947 */ /* 0x004fea000383ffff */
[----:B------:R-:W-:Y:S05]  /*8810*/  BRA `(.L_x_141) ;  /* 0xffffffa800287947 */ /* 0x000fea000383ffff */
.L_x_56:
[----:B------:R-:W-:-:S07]  /*8820*/  MOV R2, UR14 ;  /* 0x0000000e00027c02 */ /* 0x000fce0008000f00 */
.L_x_142:
[----:B-1----:R1:W2:Y:S02]  /*8830*/  SYNCS.PHASECHK.TRANS64.TRYWAIT P0, [R2+URZ+0xe0], R0 ;  /* 0x0000e000020075a7 */ /* 0x0022a400080011ff */
[----:B--2---:R-:W-:Y:S05]  /*8840*/  @!P0 NANOSLEEP.SYNCS 0x989680 ;  /* 0x009896800000895d */ /* 0x004fea0003900000 */
[----:B------:R-:W2:Y:S02]  /*8850*/  @!P0 SYNCS.PHASECHK.TRANS64 P0, [R2+URZ+0xe0], R0 ;  /* 0x0000e000020085a7 */ /* 0x000ea400080010ff */
[----:B--2---:R-:W-:Y:S05]  /*8860*/  @!P0 BRA `(.L_x_142) ;  /* 0xfffffffc00f08947 */ /* 0x004fea000383ffff */
[----:B------:R-:W-:Y:S05]  /*8870*/  BRA `(.L_x_143) ;  /* 0xffffffa800747947 */ /* 0x000fea000383ffff */
.L_x_59:
[----:B------:R-:W-:Y:S07]  /*8880*/  MOV R0, UR7 ;  /* 0x0000000700007c02 */ /* 0x000fee0008000f00 */
.L_x_144:
[----:B-1----:R1:W2:Y:S02]  /*8890*/  SYNCS.PHASECHK.TRANS64.TRYWAIT P0, [R0+URZ], R2 ;  /* 0x00000002000075a7 */ /* 0x0022a400080011ff */
[----:B--2---:R-:W-:Y:S05]  /*88a0*/  @!P0 NANOSLEEP.SYNCS 0x989680 ;  /* 0x009896800000895d */ /* 0x004fea0003900000 */
[----:B------:R-:W2:Y:S02]  /*88b0*/  @!P0 SYNCS.PHASECHK.TRANS64 P0, [R0+URZ], R2 ;  /* 0x00000002000085a7 */ /* 0x000ea400080010ff */
[----:B--2---:R-:W-:Y:S05]  /*88c0*/  @!P0 BRA `(.L_x_144) ;  /* 0xfffffffc00f08947 */ /* 0x004fea000383ffff */
[----:B------:R-:W-:Y:S05]  /*88d0*/  BRA `(.L_x_58) ;  /* 0xffffffa800907947 */ /* 0x000fea000383ffff */
.L_x_62:
[----:B------:R-:W-:-:S07]  /*88e0*/  MOV R0, UR5 ;  /* 0x0000000500007c02 */ /* 0x000fce0008000f00 */
.L_x_145:
[----:B--2---:R2:W3:Y:S02]  /*88f0*/  SYNCS.PHASECHK.TRANS64.TRYWAIT P0, [R0+URZ], R2 ;  /* 0x00000002000075a7 */ /* 0x0044e400080011ff */
[----:B---3--:R-:W-:Y:S05]  /*8900*/  @!P0 NANOSLEEP.SYNCS 0x989680 ;  /* 0x009896800000895d */ /* 0x008fea0003900000 */
[----:B------:R-:W3:Y:S02]  /*8910*/  @!P0 SYNCS.PHASECHK.TRANS64 P0, [R0+URZ], R2 ;  /* 0x00000002000085a7 */ /* 0x000ee400080010ff */
[----:B---3--:R-:W-:Y:S05]  /*8920*/  @!P0 BRA `(.L_x_145) ;  /* 0xfffffffc00f08947 */ /* 0x008fea000383ffff */
[----:B------:R-:W-:Y:S05]  /*8930*/  BRA `(.L_x_146) ;  /* 0xffffffac006c7947 */ /* 0x000fea000383ffff */
.L_x_63:
[----:B------:R-:W-:-:S07]  /*8940*/  MOV R0, UR5 ;  /* 0x0000000500007c02 */ /* 0x000fce0008000f00 */
.L_x_147:
[----:B--2---:R2:W3:Y:S02]  /*8950*/  SYNCS.PHASECHK.TRANS64.TRYWAIT P0, [R0+URZ], R3 ;  /* 0x00000003000075a7 */ /* 0x0044e400080011ff */
[----:B---3--:R-:W-:Y:S05]  /*8960*/  @!P0 NANOSLEEP.SYNCS 0x989680 ;  /* 0x009896800000895d */ /* 0x008fea0003900000 */
[----:B------:R-:W3:Y:S02]  /*8970*/  @!P0 SYNCS.PHASECHK.TRANS64 P0, [R0+URZ], R3 ;  /* 0x00000003000085a7 */ /* 0x000ee400080010ff */
[----:B---3--:R-:W-:Y:S05]  /*8980*/  @!P0 BRA `(.L_x_147) ;  /* 0xfffffffc00f08947 */ /* 0x008fea000383ffff */
[----:B------:R-:W-:Y:S05]  /*8990*/  BRA `(.L_x_148) ;  /* 0xffffffac00787947 */ /* 0x000fea000383ffff */
.L_x_64:
[----:B------:R-:W-:-:S07]  /*89a0*/  MOV R0, UR5 ;  /* 0x0000000500007c02 */ /* 0x000fce0008000f00 */
.L_x_149:
[----:B--2---:R2:W3:Y:S02]  /*89b0*/  SYNCS.PHASECHK.TRANS64.TRYWAIT P0, [R0+URZ], R3 ;  /* 0x00000003000075a7 */ /* 0x0044e400080011ff */
[----:B---3--:R-:W-:Y:S05]  /*89c0*/  @!P0 NANOSLEEP.SYNCS 0x989680 ;  /* 0x009896800000895d */ /* 0x008fea0003900000 */
[----:B------:R-:W3:Y:S02]  /*89d0*/  @!P0 SYNCS.PHASECHK.TRANS64 P0, [R0+URZ], R3 ;  /* 0x00000003000085a7 */ /* 0x000ee400080010ff */
[----:B---3--:R-:W-:Y:S05]  /*89e0*/  @!P0 BRA `(.L_x_149) ;  /* 0xfffffffc00f08947 */ /* 0x008fea000383ffff */
[----:B------:R-:W-:Y:S05]  /*89f0*/  BRA `(.L_x_150) ;  /* 0xffffffac00847947 */ /* 0x000fea000383ffff */
.L_x_65:
[----:B--2---:R-:W-:-:S07]  /*8a00*/  MOV R0, UR6 ;  /* 0x0000000600007c02 */ /* 0x004fce0008000f00 */
.L_x_151:
[----:B--2---:R2:W3:Y:S02]  /*8a10*/  SYNCS.PHASECHK.TRANS64.TRYWAIT P0, [R0+URZ], R2 ;  /* 0x00000002000075a7 */ /* 0x0044e400080011ff */
[----:B---3--:R-:W-:Y:S05]  /*8a20*/  @!P0 NANOSLEEP.SYNCS 0x989680 ;  /* 0x009896800000895d */ /* 0x008fea0003900000 */
[----:B------:R-:W3:Y:S02]  /*8a30*/  @!P0 SYNCS.PHASECHK.TRANS64 P0, [R0+URZ], R2 ;  /* 0x00000002000085a7 */ /* 0x000ee400080010ff */
[----:B---3--:R-:W-:Y:S05]  /*8a40*/  @!P0 BRA `(.L_x_151) ;  /* 0xfffffffc00f08947 */ /* 0x008fea000383ffff */
[----:B------:R-:W-:Y:S05]  /*8a50*/  BRA `(.L_x_152) ;  /* 0xffffffac00907947 */ /* 0x000fea000383ffff */
.L_x_70:
[----:B--2---:R2:W3:Y:S02]  /*8a60*/  SYNCS.PHASECHK.TRANS64.TRYWAIT P0, [R0+URZ+0xa0], R2 ;  /* 0x0000a002000075a7 */ /* 0x0044e400080011ff */
[----:B---3--:R-:W-:Y:S05]  /*8a70*/  @!P0 NANOSLEEP.SYNCS 0x989680 ;  /* 0x009896800000895d */ /* 0x008fea0003900000 */
[----:B------:R-:W3:Y:S02]  /*8a80*/  @!P0 SYNCS.PHASECHK.TRANS64 P0, [R0+URZ+0xa0], R2 ;  /* 0x0000a002000085a7 */ /* 0x000ee400080010ff */
[----:B---3--:R-:W-:Y:S05]  /*8a90*/  @!P0 BRA `(.L_x_70) ;  /* 0xfffffffc00f08947 */ /* 0x008fea000383ffff */
[----:B------:R-:W-:Y:S05]  /*8aa0*/  BRA `(.L_x_153) ;  /* 0xffffffb000987947 */ /* 0x000fea000383ffff */
.L_x_73:
[----:B------:R-:W-:Y:S07]  /*8ab0*/  MOV R0, UR7 ;  /* 0x0000000700007c02 */ /* 0x000fee0008000f00 */
.L_x_154:
[----:B--2---:R2:W3:Y:S02]  /*8ac0*/  SYNCS.PHASECHK.TRANS64.TRYWAIT P0, [R0+URZ+0x98], R2 ;  /* 0x00009802000075a7 */ /* 0x0044e400080011ff */
[----:B---3--:R-:W-:Y:S05]  /*8ad0*/  @!P0 NANOSLEEP.SYNCS 0x989680 ;  /* 0x009896800000895d */ /* 0x008fea0003900000 */
[----:B------:R-:W3:Y:S02]  /*8ae0*/  @!P0 SYNCS.PHASECHK.TRANS64 P0, [R0+URZ+0x98], R2 ;  /* 0x00009802000085a7 */ /* 0x000ee400080010ff */
[----:B---3--:R-:W-:Y:S05]  /*8af0*/  @!P0 BRA `(.L_x_154) ;  /* 0xfffffffc00f08947 */ /* 0x008fea000383ffff */
[----:B------:R-:W-:Y:S05]  /*8b00*/  BRA `(.L_x_72) ;  /* 0xffffffb400787947 */ /* 0x000fea000383ffff */
.L_x_76:
[----:B------:R-:W-:Y:S07]  /*8b10*/  MOV R0, UR7 ;  /* 0x0000000700007c02 */ /* 0x000fee0008000f00 */
.L_x_155:
[----:B-1----:R1:W2:Y:S02]  /*8b20*/  SYNCS.PHASECHK.TRANS64.TRYWAIT P0, [R0+URZ+0x78], R14 ;  /* 0x0000780e000075a7 */ /* 0x0022a400080011ff */
[----:B--2---:R-:W-:Y:S05]  /*8b30*/  @!P0 NANOSLEEP.SYNCS 0x989680 ;  /* 0x009896800000895d */ /* 0x004fea0003900000 */
[----:B------:R-:W2:Y:S02]  /*8b40*/  @!P0 SYNCS.PHASECHK.TRANS64 P0, [R0+URZ+0x78], R14 ;  /* 0x0000780e000085a7 */ /* 0x000ea400080010ff */
[----:B--2---:R-:W-:Y:S05]  /*8b50*/  @!P0 BRA `(.L_x_155) ;  /* 0xfffffffc00f08947 */ /* 0x004fea000383ffff */
[----:B------:R-:W-:Y:S05]  /*8b60*/  BRA `(.L_x_156) ;  /* 0xffffffb400f07947 */ /* 0x000fea000383ffff */
.L_x_77:
[----:B------:R-:W-:Y:S07]  /*8b70*/  MOV R0, UR7 ;  /* 0x0000000700007c02 */ /* 0x000fee0008000f00 */
.L_x_157:
[----:B-1----:R1:W2:Y:S02]  /*8b80*/  SYNCS.PHASECHK.TRANS64.TRYWAIT P0, [R0+URZ+0x80], R14 ;  /* 0x0000800e000075a7 */ /* 0x0022a400080011ff */
[----:B--2---:R-:W-:Y:S05]  /*8b90*/  @!P0 NANOSLEEP.SYNCS 0x989680 ;  /* 0x009896800000895d */ /* 0x004fea0003900000 */
[----:B------:R-:W2:Y:S02]  /*8ba0*/  @!P0 SYNCS.PHASECHK.TRANS64 P0, [R0+URZ+0x80], R14 ;  /* 0x0000800e000085a7 */ /* 0x000ea400080010ff */
[----:B--2---:R-:W-:Y:S05]  /*8bb0*/  @!P0 BRA `(.L_x_157) ;  /* 0xfffffffc00f08947 */ /* 0x004fea000383ffff */
[----:B------:R-:W-:Y:S05]  /*8bc0*/  BRA `(.L_x_158) ;  /* 0xffffffb8002c7947 */ /* 0x000fea000383ffff */
.L_x_78:
[----:B------:R-:W-:Y:S07]  /*8bd0*/  MOV R0, UR7 ;  /* 0x0000000700007c02 */ /* 0x000fee0008000f00 */
.L_x_159:
[----:B-1----:R1:W2:Y:S02]  /*8be0*/  SYNCS.PHASECHK.TRANS64.TRYWAIT P0, [R0+URZ+0x88], R14 ;  /* 0x0000880e000075a7 */ /* 0x0022a400080011ff */
[----:B--2---:R-:W-:Y:S05]  /*8bf0*/  @!P0 NANOSLEEP.SYNCS 0x989680 ;  /* 0x009896800000895d */ /* 0x004fea0003900000 */
[----:B------:R-:W2:Y:S02]  /*8c00*/  @!P0 SYNCS.PHASECHK.TRANS64 P0, [R0+URZ+0x88], R14 ;  /* 0x0000880e000085a7 */ /* 0x000ea400080010ff */
[----:B--2---:R-:W-:Y:S05]  /*8c10*/  @!P0 BRA `(.L_x_159) ;  /* 0xfffffffc00f08947 */ /* 0x004fea000383ffff */
[----:B------:R-:W-:Y:S05]  /*8c20*/  BRA `(.L_x_160) ;  /* 0xffffffb800b07947 */ /* 0x000fea000383ffff */
.L_x_80:
[----:B------:R-:W-:-:S07]  /*8c30*/  MOV R0, UR7 ;  /* 0x0000000700007c02 */ /* 0x000fce0008000f00 */
.L_x_161:
[----:B-1----:R1:W3:Y:S02]  /*8c40*/  SYNCS.PHASECHK.TRANS64.TRYWAIT P0, [R0+URZ+0x78], R2 ;  /* 0x00007802000075a7 */ /* 0x0022e400080011ff */
[----:B---3--:R-:W-:Y:S05]  /*8c50*/  @!P0 NANOSLEEP.SYNCS 0x989680 ;  /* 0x009896800000895d */ /* 0x008fea0003900000 */
[----:B------:R-:W3:Y:S02]  /*8c60*/  @!P0 SYNCS.PHASECHK.TRANS64 P0, [R0+URZ+0x78], R2 ;  /* 0x00007802000085a7 */ /* 0x000ee400080010ff */
[----:B---3--:R-:W-:Y:S05]  /*8c70*/  @!P0 BRA `(.L_x_161) ;  /* 0xfffffffc00f08947 */ /* 0x008fea000383ffff */
[----:B------:R-:W-:Y:S05]  /*8c80*/  BRA `(.L_x_162) ;  /* 0xffffffbc00207947 */ /* 0x000fea000383ffff */
.L_x_81:
[----:B-1----:R-:W-:-:S07]  /*8c90*/  MOV R0, UR7 ;  /* 0x0000000700007c02 */ /* 0x002fce0008000f00 */
.L_x_163:
[----:B-1----:R1:W3:Y:S02]  /*8ca0*/  SYNCS.PHASECHK.TRANS64.TRYWAIT P0, [R0+URZ+0x80], R2 ;  /* 0x00008002000075a7 */ /* 0x0022e400080011ff */
[----:B---3--:R-:W-:Y:S05]  /*8cb0*/  @!P0 NANOSLEEP.SYNCS 0x989680 ;  /* 0x009896800000895d */ /* 0x008fea0003900000 */
[----:B------:R-:W3:Y:S02]  /*8cc0*/  @!P0 SYNCS.PHASECHK.TRANS64 P0, [R0+URZ+0x80], R2 ;  /* 0x00008002000085a7 */ /* 0x000ee400080010ff */
[----:B---3--:R-:W-:Y:S05]  /*8cd0*/  @!P0 BRA `(.L_x_163) ;  /* 0xfffffffc00f08947 */ /* 0x008fea000383ffff */
[----:B------:R-:W-:Y:S05]  /*8ce0*/  BRA `(.L_x_164) ;  /* 0xffffffbc00107947 */ /* 0x000fea000383ffff */
.L_x_83:
[----:B--2---:R2:W4:Y:S02]  /*8cf0*/  SYNCS.PHASECHK.TRANS64.TRYWAIT P0, [R0+URZ+0xa0], R2 ;  /* 0x0000a002000075a7 */ /* 0x00452400080011ff */
[----:B----4-:R-:W-:Y:S05]  /*8d00*/  @!P0 NANOSLEEP.SYNCS 0x989680 ;  /* 0x009896800000895d */ /* 0x010fea0003900000 */
[----:B------:R-:W4:Y:S02]  /*8d10*/  @!P0 SYNCS.PHASECHK.TRANS64 P0, [R0+URZ+0xa0], R2 ;  /* 0x0000a002000085a7 */ /* 0x000f2400080010ff */
[----:B----4-:R-:W-:Y:S05]  /*8d20*/  @!P0 BRA `(.L_x_83) ;  /* 0xfffffffc00f08947 */ /* 0x010fea000383ffff */
[----:B------:R-:W-:Y:S05]  /*8d30*/  BRA `(.L_x_165) ;  /* 0xffffffbc00dc7947 */ /* 0x000fea000383ffff */
.L_x_93:
[----:B-1----:R1:W3:Y:S02]  /*8d40*/  SYNCS.PHASECHK.TRANS64.TRYWAIT P1, [R2+URZ+0x60], R0 ;  /* 0x00006000020075a7 */ /* 0x0022e400080211ff */
[----:B---3--:R-:W-:Y:S05]  /*8d50*/  @!P1 NANOSLEEP.SYNCS 0x989680 ;  /* 0x009896800000995d */ /* 0x008fea0003900000 */
[----:B------:R-:W3:Y:S02]  /*8d60*/  @!P1 SYNCS.PHASECHK.TRANS64 P1, [R2+URZ+0x60], R0 ;  /* 0x00006000020095a7 */ /* 0x000ee400080210ff */
[----:B---3--:R-:W-:Y:S05]  /*8d70*/  @!P1 BRA `(.L_x_93) ;  /* 0xfffffffc00f09947 */ /* 0x008fea000383ffff */
[----:B------:R-:W-:Y:S05]  /*8d80*/  BRA `(.L_x_92) ;  /* 0xffffffc800e47947 */ /* 0x000fea000383ffff */
.L_x_95:
[----:B-1----:R1:W2:Y:S02]  /*8d90*/  SYNCS.PHASECHK.TRANS64.TRYWAIT P0, [R114+URZ+0xc0], R3 ;  /* 0x0000c003720075a7 */ /* 0x0022a400080011ff */
[----:B--2---:R-:W-:Y:S05]  /*8da0*/  @!P0 NANOSLEEP.SYNCS 0x989680 ;  /* 0x009896800000895d */ /* 0x004fea0003900000 */
[----:B------:R-:W2:Y:S02]  /*8db0*/  @!P0 SYNCS.PHASECHK.TRANS64 P0, [R114+URZ+0xc0], R3 ;  /* 0x0000c003720085a7 */ /* 0x000ea400080010ff */
[----:B--2---:R-:W-:Y:S05]  /*8dc0*/  @!P0 BRA `(.L_x_95) ;  /* 0xfffffffc00f08947 */ /* 0x004fea000383ffff */
[----:B------:R-:W-:Y:S05]  /*8dd0*/  BRA `(.L_x_94) ;  /* 0xffffffcc00387947 */ /* 0x000fea000383ffff */
.L_x_105:
[----:B-1----:R1:W2:Y:S02]  /*8de0*/  SYNCS.PHASECHK.TRANS64.TRYWAIT P0, [R3+URZ+0x60], R2 ;  /* 0x00006002030075a7 */ /* 0x0022a400080011ff */
[----:B--2---:R-:W-:Y:S05]  /*8df0*/  @!P0 NANOSLEEP.SYNCS 0x989680 ;  /* 0x009896800000895d */ /* 0x004fea0003900000 */
[----:B------:R-:W2:Y:S02]  /*8e00*/  @!P0 SYNCS.PHASECHK.TRANS64 P0, [R3+URZ+0x60], R2 ;  /* 0x00006002030085a7 */ /* 0x000ea400080010ff */
[----:B--2---:R-:W-:Y:S05]  /*8e10*/  @!P0 BRA `(.L_x_105) ;  /* 0xfffffffc00f08947 */ /* 0x004fea000383ffff */
[----:B------:R-:W-:Y:S05]  /*8e20*/  BRA `(.L_x_104) ;  /* 0xffffffd8003c7947 */ /* 0x000fea000383ffff */
.L_x_115:
[----:B-1----:R1:W2:Y:S02]  /*8e30*/  SYNCS.PHASECHK.TRANS64.TRYWAIT P0, [R2+URZ+0x60], R4 ;  /* 0x00006004020075a7 */ /* 0x0022a400080011ff */
[----:B--2---:R-:W-:Y:S05]  /*8e40*/  @!P0 NANOSLEEP.SYNCS 0x989680 ;  /* 0x009896800000895d */ /* 0x004fea0003900000 */
[----:B------:R-:W2:Y:S02]  /*8e50*/  @!P0 SYNCS.PHASECHK.TRANS64 P0, [R2+URZ+0x60], R4 ;  /* 0x00006004020085a7 */ /* 0x000ea400080010ff */
[----:B--2---:R-:W-:Y:S05]  /*8e60*/  @!P0 BRA `(.L_x_115) ;  /* 0xfffffffc00f08947 */ /* 0x004fea000383ffff */
[----:B------:R-:W-:Y:S05]  /*8e70*/  BRA `(.L_x_114) ;  /* 0xffffffe400a47947 */ /* 0x000fea000383ffff */
        .weak           $__internal_0_$__cuda_sm10x_tcgen05_guardrail_trap_col_being_dealloced_not_returned_by_alloc
        .type           $__internal_0_$__cuda_sm10x_tcgen05_guardrail_trap_col_being_dealloced_not_returned_by_alloc,@function
        .size           $__internal_0_$__cuda_sm10x_tcgen05_guardrail_trap_col_being_dealloced_not_returned_by_alloc,($__internal_1_$__cuda_sm10x_tcgen05_guardrail_trap_phase_invalid_during_alloc - $__internal_0_$__cuda_sm10x_tcgen05_guardrail_trap_col_being_dealloced_not_returned_by_alloc)
$__internal_0_$__cuda_sm10x_tcgen05_guardrail_trap_col_being_dealloced_not_returned_by_alloc:
[----:B------:R-:W-:Y:S05]  /*8e80*/  BPT.TRAP 0x1 ;  /* 0x000000040000795c */ /* 0x000fea0000300000 */
[----:B------:R-:W-:-:S04]  /*8e90*/  HFMA2 R3, -RZ, RZ, 0, 0 ;  /* 0x00000000ff037431 */ /* 0x000fc800000001ff */
[----:B------:R-:W-:Y:S05]  /*8ea0*/  RET.REL.NODEC R2 `(_ZN7cutlass13device_kernelINS_4gemm6kernel13GemmUniversalIN4cute5tupleIJiiiiEEENS1_10collective13CollectiveMmaINS1_35MainloopSm100TmaUmmaWarpSpecializedILi6ELi2ELi4ENS5_IJNS4_1CILi1EEESB_SB_EEEEENS5_IJNSA_ILi64EEENSA_ILi192EEENSA_ILi128EEEEEENS_12float_e4m3_tENS5_IJlSB_lEEESI_SJ_NS4_8TiledMMAINS4_8MMA_AtomIJNS4_10MMA_TraitsINS4_19SM100_MMA_F8F6F4_SSEJSI_SI_fSE_SF_NS4_17integral_constantINS4_4UMMA5MajorELSQ_0EEESR_NSO_INSP_7ScaleInELSS_0EEEST_EEEEEENS4_6LayoutISC_NS5_IJNSA_ILi0EEESX_SX_EEEEENS5_IJNS4_10UnderscoreES10_S10_EEEEENS4_13SM90_TMA_LOADENS4_14ComposedLayoutINS4_7SwizzleILi3ELi4ELi3EEENS4_18smem_ptr_flag_bitsILi8EEENSW_INS5_IJNSA_ILi8EEESG_EEENS5_IJSG_SB_EEEEEEEvNS4_8identityES13_S1D_vS1E_EENS_8epilogue10collective18CollectiveEpilogueINS1G_23Sm100TmaWarpSpecializedILi3ELi2ELi32ELb0ELb0EEEJSH_NS5_IJNSW_ISE_SB_EES1L_EEESI_SJ_SI_SJ_NS1G_6fusion15FusionCallbacksIS1K_NS1N_17LinearCombinationISI_fSI_fLNS_15FloatRoundStyleE2EEESH_S1M_JEEENS4_5SM1004TMEM4LOAD26SM100_TMEM_LOAD_16dp32b32xES13_NS14_INS15_ILi2ELi4ELi3EEES18_NSW_INS5_IJS19_SE_EEENS5_IJSE_SB_EEEEEEENS4_39AutoVectorizingCopyWithAssumedAlignmentILi128EEENS4_14SM90_TMA_STOREES21_S23_S23_EEEvvEEEEvNT_6ParamsE) ;  /* 0xffffff7002547950 */ /* 0x000fea0003c3ffff */
        .weak           $__internal_1_$__cuda_sm10x_tcgen05_guardrail_trap_phase_invalid_during_alloc
        .type           $__internal_1_$__cuda_sm10x_tcgen05_guardrail_trap_phase_invalid_during_alloc,@function
        .size           $__internal_1_$__cuda_sm10x_tcgen05_guardrail_trap_phase_invalid_during_alloc,($__internal_2_$__cuda_sm10x_tcgen05_guardrail_trap_unallocated_columns_being_dealloced - $__internal_1_$__cuda_sm10x_tcgen05_guardrail_trap_phase_invalid_during_alloc)
$__internal_1_$__cuda_sm10x_tcgen05_guardrail_trap_phase_invalid_during_alloc:
[----:B------:R-:W-:Y:S05]  /*8eb0*/  BPT.TRAP 0x1 ;  /* 0x000000040000795c */ /* 0x000fea0000300000 */
[----:B------:R-:W-:-:S04]  /*8ec0*/  MOV R3, 0x0 ;  /* 0x0000000000037802 */ /* 0x000fc80000000f00 */
[----:B------:R-:W-:Y:S05]  /*8ed0*/  RET.REL.NODEC R2 `(_ZN7cutlass13device_kernelINS_4gemm6kernel13GemmUniversalIN4cute5tupleIJiiiiEEENS1_10collective13CollectiveMmaINS1_35MainloopSm100TmaUmmaWarpSpecializedILi6ELi2ELi4ENS5_IJNS4_1CILi1EEESB_SB_EEEEENS5_IJNSA_ILi64EEENSA_ILi192EEENSA_ILi128EEEEEENS_12float_e4m3_tENS5_IJlSB_lEEESI_SJ_NS4_8TiledMMAINS4_8MMA_AtomIJNS4_10MMA_TraitsINS4_19SM100_MMA_F8F6F4_SSEJSI_SI_fSE_SF_NS4_17integral_constantINS4_4UMMA5MajorELSQ_0EEESR_NSO_INSP_7ScaleInELSS_0EEEST_EEEEEENS4_6LayoutISC_NS5_IJNSA_ILi0EEESX_SX_EEEEENS5_IJNS4_10UnderscoreES10_S10_EEEEENS4_13SM90_TMA_LOADENS4_14ComposedLayoutINS4_7SwizzleILi3ELi4ELi3EEENS4_18smem_ptr_flag_bitsILi8EEENSW_INS5_IJNSA_ILi8EEESG_EEENS5_IJSG_SB_EEEEEEEvNS4_8identityES13_S1D_vS1E_EENS_8epilogue10collective18CollectiveEpilogueINS1G_23Sm100TmaWarpSpecializedILi3ELi2ELi32ELb0ELb0EEEJSH_NS5_IJNSW_ISE_SB_EES1L_EEESI_SJ_SI_SJ_NS1G_6fusion15FusionCallbacksIS1K_NS1N_17LinearCombinationISI_fSI_fLNS_15FloatRoundStyleE2EEESH_S1M_JEEENS4_5SM1004TMEM4LOAD26SM100_TMEM_LOAD_16dp32b32xES13_NS14_INS15_ILi2ELi4ELi3EEES18_NSW_INS5_IJS19_SE_EEENS5_IJSE_SB_EEEEEEENS4_39AutoVectorizingCopyWithAssumedAlignmentILi128EEENS4_14SM90_TMA_STOREES21_S23_S23_EEEvvEEEEvNT_6ParamsE) ;  /* 0xffffff7002487950 */ /* 0x000fea0003c3ffff */
        .weak           $__internal_2_$__cuda_sm10x_tcgen05_guardrail_trap_unallocated_columns_being_dealloced
        .type           $__internal_2_$__cuda_sm10x_tcgen05_guardrail_trap_unallocated_columns_being_dealloced,@function
        .size           $__internal_2_$__cuda_sm10x_tcgen05_guardrail_trap_unallocated_columns_being_dealloced,(.L_x_167 - $__internal_2_$__cuda_sm10x_tcgen05_guardrail_trap_unallocated_columns_being_dealloced)
$__internal_2_$__cuda_sm10x_tcgen05_guardrail_trap_unallocated_columns_being_dealloced:
[----:B------:R-:W-:Y:S05]  /*8ee0*/  BPT.TRAP 0x1 ;  /* 0x000000040000795c */ /* 0x000fea0000300000 */
[----:B------:R-:W-:-:S04]  /*8ef0*/  HFMA2 R3, -RZ, RZ, 0, 0 ;  /* 0x00000000ff037431 */ /* 0x000fc800000001ff */
[----:B------:R-:W-:Y:S05]  /*8f00*/  RET.REL.NODEC R2 `(_ZN7cutlass13device_kernelINS_4gemm6kernel13GemmUniversalIN4cute5tupleIJiiiiEEENS1_10collective13CollectiveMmaINS1_35MainloopSm100TmaUmmaWarpSpecializedILi6ELi2ELi4ENS5_IJNS4_1CILi1EEESB_SB_EEEEENS5_IJNSA_ILi64EEENSA_ILi192EEENSA_ILi128EEEEEENS_12float_e4m3_tENS5_IJlSB_lEEESI_SJ_NS4_8TiledMMAINS4_8MMA_AtomIJNS4_10MMA_TraitsINS4_19SM100_MMA_F8F6F4_SSEJSI_SI_fSE_SF_NS4_17integral_constantINS4_4UMMA5MajorELSQ_0EEESR_NSO_INSP_7ScaleInELSS_0EEEST_EEEEEENS4_6LayoutISC_NS5_IJNSA_ILi0EEESX_SX_EEEEENS5_IJNS4_10UnderscoreES10_S10_EEEEENS4_13SM90_TMA_LOADENS4_14ComposedLayoutINS4_7SwizzleILi3ELi4ELi3EEENS4_18smem_ptr_flag_bitsILi8EEENSW_INS5_IJNSA_ILi8EEESG_EEENS5_IJSG_SB_EEEEEEEvNS4_8identityES13_S1D_vS1E_EENS_8epilogue10collective18CollectiveEpilogueINS1G_23Sm100TmaWarpSpecializedILi3ELi2ELi32ELb0ELb0EEEJSH_NS5_IJNSW_ISE_SB_EES1L_EEESI_SJ_SI_SJ_NS1G_6fusion15FusionCallbacksIS1K_NS1N_17LinearCombinationISI_fSI_fLNS_15FloatRoundStyleE2EEESH_S1M_JEEENS4_5SM1004TMEM4LOAD26SM100_TMEM_LOAD_16dp32b32xES13_NS14_INS15_ILi2ELi4ELi3EEES18_NSW_INS5_IJS19_SE_EEENS5_IJSE_SB_EEEEEEENS4_39AutoVectorizingCopyWithAssumedAlignmentILi128EEENS4_14SM90_TMA_STOREES21_S23_S23_EEEvvEEEEvNT_6ParamsE) ;  /* 0xffffff70023c7950 */ /* 0x000fea0003c3ffff */
.L_x_166:
[----:B------:R-:W-:-:S00]  /*8f10*/  BRA `(.L_x_166) ;  /* 0xfffffffc00fc7947 */ /* 0x000fc0000383ffff */
[----:B------:R-:W-:-:S00]  /*8f20*/  NOP ;  /* 0x0000000000007918 */ /* 0x000fc00000000000 */
        /* <DEDUP_REMOVED lines=13> */
.L_x_167:


//--------------------- .nv.global.init           --------------------------
	.section	.nv.global.init,"aw",@progbits
.nv.global.init:
	.type		$str$27,@object
	.size		$str$27,($str$28 - $str$27)
$str$27:
        /*0000*/ 	.byte	0x28, 0x61, 0x64, 0x64, 0x72, 0x65, 0x73, 0x73, 0x20, 0x26, 0x20, 0x6d, 0x61, 0x73, 0x6b, 0x29
        /*0010*/ 	.byte	0x20, 0x3d, 0x3d, 0x20, 0x30, 0x00
	.type		$str$28,@object
	.size		$str$28,($str$26 - $str$28)
$str$28:
        /*0016*/ 	.byte	0x2f, 0x74, 0x6d, 0x70, 0x2f, 0x63, 0x75, 0x74, 0x6c, 0x61, 0x73, 0x73, 0x5f, 0x73, 0x77, 0x65
        /*0026*/ 	.byte	0x65, 0x70, 0x5f, 0x73, 0x72, 0x63, 0x2f, 0x69, 0x6e, 0x63, 0x6c, 0x75, 0x64, 0x65, 0x2f, 0x63
        /*0036*/ 	.byte	0x75, 0x74, 0x65, 0x2f, 0x70, 0x6f, 0x69, 0x6e, 0x74, 0x65, 0x72, 0x5f, 0x66, 0x6c, 0x61, 0x67
        /*0046*/ 	.byte	0x67, 0x65, 0x64, 0x2e, 0x68, 0x70, 0x70, 0x00
	.type		$str$26,@object
	.size		$str$26,($str$25 - $str$26)
$str$26:
        /*004e*/ 	.byte	0x2f, 0x74, 0x6d, 0x70, 0x2f, 0x63, 0x75, 0x74, 0x6c, 0x61, 0x73, 0x73, 0x5f, 0x73, 0x77, 0x65
        /*005e*/ 	.byte	0x65, 0x70, 0x5f, 0x73, 0x72, 0x63, 0x2f, 0x69, 0x6e, 0x63, 0x6c, 0x75, 0x64, 0x65, 0x2f, 0x63
        /*006e*/ 	.byte	0x75, 0x74, 0x65, 0x2f, 0x61, 0x74, 0x6f, 0x6d, 0x2f, 0x63, 0x6f, 0x70, 0x79, 0x5f, 0x74, 0x72
        /*007e*/ 	.byte	0x61, 0x69, 0x74, 0x73, 0x5f, 0x73, 0x6d, 0x31, 0x30, 0x30, 0x2e, 0x68, 0x70, 0x70, 0x00
	.type		$str$25,@object
	.size		$str$25,(__unnamed_1 - $str$25)
$str$25:
        /*008d*/ 	.byte	0x28, 0x28, 0x75, 0x69, 0x6e, 0x74, 0x33, 0x32, 0x5f, 0x74, 0x28, 0x74, 0x68, 0x72, 0x65, 0x61
        /*009d*/ 	.byte	0x64, 0x49, 0x64, 0x78, 0x2e, 0x78, 0x29, 0x20, 0x2f, 0x20, 0x33, 0x32, 0x29, 0x20, 0x25, 0x20
        /*00ad*/ 	.byte	0x34, 0x29, 0x20, 0x3d, 0x3d, 0x20, 0x28, 0x28, 0x28, 0x74, 0x6d, 0x65, 0x6d, 0x5f, 0x61, 0x64
        /*00bd*/ 	.byte	0x64, 0x72, 0x20, 0x3e, 0x3e, 0x20, 0x31, 0x36, 0x29, 0x20, 0x2f, 0x20, 0x33, 0x32, 0x29, 0x20
        /*00cd*/ 	.byte	0x25, 0x20, 0x34, 0x29, 0x00
	.type		__unnamed_1,@object
	.size		__unnamed_1,(__unnamed_2 - __unnamed_1)
__unnamed_1:
        /*00d2*/ 	.byte	0x61, 0x75, 0x74, 0x6f, 0x20, 0x63, 0x75, 0x74, 0x65, 0x3a, 0x3a, 0x61, 0x73, 0x5f, 0x70, 0x6f
        /* <DEDUP_REMOVED lines=24> */
        /*0262*/ 	.byte	0x3c, 0x34, 0x30, 0x39, 0x36, 0x3e, 0x3e, 0x3e, 0x3e, 0x5d, 0x00
	.type		__unnamed_2,@object
	.size		__unnamed_2,(__unnamed_3 - __unnamed_2)
__unnamed_2:
        /* <DEDUP_REMOVED lines=26> */
	.type		__unnamed_3,@object
	.size		__unnamed_3,(.L_3 - __unnamed_3)
__unnamed_3:
        /* <DEDUP_REMOVED lines=40> */
        /*0688*/ 	.byte	0x74, 0x65, 0x3a, 0x3a, 0x43, 0x3c, 0x30, 0x3e, 0x3e, 0x3e, 0x3e, 0x5d, 0x00
.L_3:


//--------------------- .nv.shared._ZN7cutlass13device_kernelINS_4gemm6kernel13GemmUniversalIN4cute5tupleIJiiiiEEENS1_10collective13CollectiveMmaINS1_35MainloopSm100TmaUmmaWarpSpecializedILi6ELi2ELi4ENS5_IJNS4_1CILi1EEESB_SB_EEEEENS5_IJNSA_ILi64EEENSA_ILi192EEENSA_ILi128EEEEEENS_12float_e4m3_tENS5_IJlSB_lEEESI_SJ_NS4_8TiledMMAINS4_8MMA_AtomIJNS4_10MMA_TraitsINS4_19SM100_MMA_F8F6F4_SSEJSI_SI_fSE_SF_NS4_17integral_constantINS4_4UMMA5MajorELSQ_0EEESR_NSO_INSP_7ScaleInELSS_0EEEST_EEEEEENS4_6LayoutISC_NS5_IJNSA_ILi0EEESX_SX_EEEEENS5_IJNS4_10UnderscoreES10_S10_EEEEENS4_13SM90_TMA_LOADENS4_14ComposedLayoutINS4_7SwizzleILi3ELi4ELi3EEENS4_18smem_ptr_flag_bitsILi8EEENSW_INS5_IJNSA_ILi8EEESG_EEENS5_IJSG_SB_EEEEEEEvNS4_8identityES13_S1D_vS1E_EENS_8epilogue10collective18CollectiveEpilogueINS1G_23Sm100TmaWarpSpecializedILi3ELi2ELi32ELb0ELb0EEEJSH_NS5_IJNSW_ISE_SB_EES1L_EEESI_SJ_SI_SJ_NS1G_6fusion15FusionCallbacksIS1K_NS1N_17LinearCombinationISI_fSI_fLNS_15FloatRoundStyleE2EEESH_S1M_JEEENS4_5SM1004TMEM4LOAD26SM100_TMEM_LOAD_16dp32b32xES13_NS14_INS15_ILi2ELi4ELi3EEES18_NSW_INS5_IJS19_SE_EEENS5_IJSE_SB_EEEEEEENS4_39AutoVectorizingCopyWithAssumedAlignmentILi128EEENS4_14SM90_TMA_STOREES21_S23_S23_EEEvvEEEEvNT_6ParamsE --------------------------
	.section	.nv.shared._ZN7cutlass13device_kernelINS_4gemm6kernel13GemmUniversalIN4cute5tupleIJiiiiEEENS1_10collective13CollectiveMmaINS1_35MainloopSm100TmaUmmaWarpSpecializedILi6ELi2ELi4ENS5_IJNS4_1CILi1EEESB_SB_EEEEENS5_IJNSA_ILi64EEENSA_ILi192EEENSA_ILi128EEEEEENS_12float_e4m3_tENS5_IJlSB_lEEESI_SJ_NS4_8TiledMMAINS4_8MMA_AtomIJNS4_10MMA_TraitsINS4_19SM100_MMA_F8F6F4_SSEJSI_SI_fSE_SF_NS4_17integral_constantINS4_4UMMA5MajorELSQ_0EEESR_NSO_INSP_7ScaleInELSS_0EEEST_EEEEEENS4_6LayoutISC_NS5_IJNSA_ILi0EEESX_SX_EEEEENS5_IJNS4_10UnderscoreES10_S10_EEEEENS4_13SM90_TMA_LOADENS4_14ComposedLayoutINS4_7SwizzleILi3ELi4ELi3EEENS4_18smem_ptr_flag_bitsILi8EEENSW_INS5_IJNSA_ILi8EEESG_EEENS5_IJSG_SB_EEEEEEEvNS4_8identityES13_S1D_vS1E_EENS_8epilogue10collective18CollectiveEpilogueINS1G_23Sm100TmaWarpSpecializedILi3ELi2ELi32ELb0ELb0EEEJSH_NS5_IJNSW_ISE_SB_EES1L_EEESI_SJ_SI_SJ_NS1G_6fusion15FusionCallbacksIS1K_NS1N_17LinearCombinationISI_fSI_fLNS_15FloatRoundStyleE2EEESH_S1M_JEEENS4_5SM1004TMEM4LOAD26SM100_TMEM_LOAD_16dp32b32xES13_NS14_INS15_ILi2ELi4ELi3EEES18_NSW_INS5_IJS19_SE_EEENS5_IJSE_SB_EEEEEEENS4_39AutoVectorizingCopyWithAssumedAlignmentILi128EEENS4_14SM90_TMA_STOREES21_S23_S23_EEEvvEEEEvNT_6ParamsE,"aw",@nobits
	.sectionflags	@""
	.align	16
	.zero		1024


//--------------------- .nv.shared.reserved.0     --------------------------
	.section	.nv.shared.reserved.0,"aw",@nobits
	.weak		__nv_reservedSMEM_offset_0_alias
	.size		__nv_reservedSMEM_offset_0_alias, 0, 64
	.other		__nv_reservedSMEM_offset_0_alias,@"STO_CUDA_RESERVED_SHARED STV_DEFAULT"
__nv_reservedSMEM_offset_0_alias:
	.zero		0
.nv.shared.reserved.0:
	.zero		64
	.weak		__nv_reservedSMEM_tcgen05_partition
	.type		__nv_reservedSMEM_tcgen05_partition,@object
	.size		__nv_reservedSMEM_tcgen05_partition,(.L_0 - __nv_reservedSMEM_tcgen05_partition)
__nv_reservedSMEM_tcgen05_partition:
	.zero		32
.L_0:


//--------------------- .nv.global                --------------------------
	.section	.nv.global,"aw",@nobits
.nv.global:
	.type		_ZN40_INTERNAL_49523787_4_k_cu_acc6bded_198534cute1_E,@object
	.size		_ZN40_INTERNAL_49523787_4_k_cu_acc6bded_198534cute1_E,(_ZN40_INTERNAL_49523787_4_k_cu_acc6bded_198534cuda3std3__45__cpo6cbeginE - _ZN40_INTERNAL_49523787_4_k_cu_acc6bded_198534cute1_E)
_ZN40_INTERNAL_49523787_4_k_cu_acc6bded_198534cute1_E:
	.zero		1
	.type		_ZN40_INTERNAL_49523787_4_k_cu_acc6bded_198534cuda3std3__45__cpo6cbeginE,@object
	.size		_ZN40_INTERNAL_49523787_4_k_cu_acc6bded_198534cuda3std3__45__cpo6cbeginE,(_ZN40_INTERNAL_49523787_4_k_cu_acc6bded_198534cuda3std3__48in_placeE - _ZN40_INTERNAL_49523787_4_k_cu_acc6bded_198534cuda3std3__45__cpo6cbeginE)
_ZN40_INTERNAL_49523787_4_k_cu_acc6bded_198534cuda3std3__45__cpo6cbeginE:
	.zero		1
	.type		_ZN40_INTERNAL_49523787_4_k_cu_acc6bded_198534cuda3std3__48in_placeE,@object
	.size		_ZN40_INTERNAL_49523787_4_k_cu_acc6bded_198534cuda3std3__48in_placeE,(_ZN40_INTERNAL_49523787_4_k_cu_acc6bded_198534cuda3std6ranges3__45__cpo9iter_moveE - _ZN40_INTERNAL_49523787_4_k_cu_acc6bded_198534cuda3std3__48in_placeE)
_ZN40_INTERNAL_49523787_4_k_cu_acc6bded_198534cuda3std3__48in_placeE:
	.zero		1
	.type		_ZN40_INTERNAL_49523787_4_k_cu_acc6bded_198534cuda3std6ranges3__45__cpo9iter_moveE,@object
	.size		_ZN40_INTERNAL_49523787_4_k_cu_acc6bded_198534cuda3std6ranges3__45__cpo9iter_moveE,(_ZN40_INTERNAL_49523787_4_k_cu_acc6bded_198534cuda3std3__45__cpo5beginE - _ZN40_INTERNAL_49523787_4_k_cu_acc6bded_198534cuda3std6ranges3__45__cpo9iter_moveE)
_ZN40_INTERNAL_49523787_4_k_cu_acc6bded_198534cuda3std6ranges3__45__cpo9iter_moveE:
	.zero		1
	.type		_ZN40_INTERNAL_49523787_4_k_cu_acc6bded_198534cuda3std3__45__cpo5beginE,@object
	.size		_ZN40_INTERNAL_49523787_4_k_cu_acc6bded_198534cuda3std3__45__cpo5beginE,(_ZN40_INTERNAL_49523787_4_k_cu_acc6bded_198534cuda3std3__442_GLOBAL__N__49523787_4_k_cu_acc6bded_198536ignoreE - _ZN40_INTERNAL_49523787_4_k_cu_acc6bded_198534cuda3std3__45__cpo5beginE)
_ZN40_INTERNAL_49523787_4_k_cu_acc6bded_198534cuda3std3__45__cpo5beginE:
	.zero		1
	.type		_ZN40_INTERNAL_49523787_4_k_cu_acc6bded_198534cuda3std3__442_GLOBAL__N__49523787_4_k_cu_acc6bded_198536ignoreE,@object
	.size		_ZN40_INTERNAL_49523787_4_k_cu_acc6bded_198534cuda3std3__442_GLOBAL__N__49523787_4_k_cu_acc6bded_198536ignoreE,(_ZN40_INTERNAL_49523787_4_k_cu_acc6bded_198534cute7productE - _ZN40_INTERNAL_49523787_4_k_cu_acc6bded_198534cuda3std3__442_GLOBAL__N__49523787_4_k_cu_acc6bded_198536ignoreE)
_ZN40_INTERNAL_49523787_4_k_cu_acc6bded_198534cuda3std3__442_GLOBAL__N__49523787_4_k_cu_acc6bded_198536ignoreE:
	.zero		1
	.type		_ZN40_INTERNAL_49523787_4_k_cu_acc6bded_198534cute7productE,@object
	.size		_ZN40_INTERNAL_49523787_4_k_cu_acc6bded_198534cute7productE,(_ZN40_INTERNAL_49523787_4_k_cu_acc6bded_198534cuda3std3__45__cpo3endE - _ZN40_INTERNAL_49523787_4_k_cu_acc6bded_198534cute7productE)
_ZN40_INTERNAL_49523787_4_k_cu_acc6bded_198534cute7productE:
	.zero		1
	.type		_ZN40_INTERNAL_49523787_4_k_cu_acc6bded_198534cuda3std3__45__cpo3endE,@object
	.size		_ZN40_INTERNAL_49523787_4_k_cu_acc6bded_198534cuda3std3__45__cpo3endE,(_ZN40_INTERNAL_49523787_4_k_cu_acc6bded_198534cuda3std3__419piecewise_constructE - _ZN40_INTERNAL_49523787_4_k_cu_acc6bded_198534cuda3std3__45__cpo3endE)
_ZN40_INTERNAL_49523787_4_k_cu_acc6bded_198534cuda3std3__45__cpo3endE:
	.zero		1
	.type		_ZN40_INTERNAL_49523787_4_k_cu_acc6bded_198534cuda3std3__419piecewise_constructE,@object
	.size		_ZN40_INTERNAL_49523787_4_k_cu_acc6bded_198534cuda3std3__419piecewise_constructE,(_ZN40_INTERNAL_49523787_4_k_cu_acc6bded_198534cuda3std3__45__cpo4cendE - _ZN40_INTERNAL_49523787_4_k_cu_acc6bded_198534cuda3std3__419piecewise_constructE)
_ZN40_INTERNAL_49523787_4_k_cu_acc6bded_198534cuda3std3__419piecewise_constructE:
	.zero		1
	.type		_ZN40_INTERNAL_49523787_4_k_cu_acc6bded_198534cuda3std3__45__cpo4cendE,@object
	.size		_ZN40_INTERNAL_49523787_4_k_cu_acc6bded_198534cuda3std3__45__cpo4cendE,(_ZN40_INTERNAL_49523787_4_k_cu_acc6bded_198534cuda3std6ranges3__45__cpo4swapE - _ZN40_INTERNAL_49523787_4_k_cu_acc6bded_198534cuda3std3__45__cpo4cendE)
_ZN40_INTERNAL_49523787_4_k_cu_acc6bded_198534cuda3std3__45__cpo4cendE:
	.zero		1
	.type		_ZN40_INTERNAL_49523787_4_k_cu_acc6bded_198534cuda3std6ranges3__45__cpo4swapE,@object
	.size		_ZN40_INTERNAL_49523787_4_k_cu_acc6bded_198534cuda3std6ranges3__45__cpo4swapE,(.L_11 - _ZN40_INTERNAL_49523787_4_k_cu_acc6bded_198534cuda3std6ranges3__45__cpo4swapE)
_ZN40_INTERNAL_49523787_4_k_cu_acc6bded_198534cuda3std6ranges3__45__cpo4swapE:
	.zero		1
.L_11:


//--------------------- .nv.constant0._ZN7cutlass13device_kernelINS_4gemm6kernel13GemmUniversalIN4cute5tupleIJiiiiEEENS1_10collective13CollectiveMmaINS1_35MainloopSm100TmaUmmaWarpSpecializedILi6ELi2ELi4ENS5_IJNS4_1CILi1EEESB_SB_EEEEENS5_IJNSA_ILi64EEENSA_ILi192EEENSA_ILi128EEEEEENS_12float_e4m3_tENS5_IJlSB_lEEESI_SJ_NS4_8TiledMMAINS4_8MMA_AtomIJNS4_10MMA_TraitsINS4_19SM100_MMA_F8F6F4_SSEJSI_SI_fSE_SF_NS4_17integral_constantINS4_4UMMA5MajorELSQ_0EEESR_NSO_INSP_7ScaleInELSS_0EEEST_EEEEEENS4_6LayoutISC_NS5_IJNSA_ILi0EEESX_SX_EEEEENS5_IJNS4_10UnderscoreES10_S10_EEEEENS4_13SM90_TMA_LOADENS4_14ComposedLayoutINS4_7SwizzleILi3ELi4ELi3EEENS4_18smem_ptr_flag_bitsILi8EEENSW_INS5_IJNSA_ILi8EEESG_EEENS5_IJSG_SB_EEEEEEEvNS4_8identityES13_S1D_vS1E_EENS_8epilogue10collective18CollectiveEpilogueINS1G_23Sm100TmaWarpSpecializedILi3ELi2ELi32ELb0ELb0EEEJSH_NS5_IJNSW_ISE_SB_EES1L_EEESI_SJ_SI_SJ_NS1G_6fusion15FusionCallbacksIS1K_NS1N_17LinearCombinationISI_fSI_fLNS_15FloatRoundStyleE2EEESH_S1M_JEEENS4_5SM1004TMEM4LOAD26SM100_TMEM_LOAD_16dp32b32xES13_NS14_INS15_ILi2ELi4ELi3EEES18_NSW_INS5_IJS19_SE_EEENS5_IJSE_SB_EEEEEEENS4_39AutoVectorizingCopyWithAssumedAlignmentILi128EEENS4_14SM90_TMA_STOREES21_S23_S23_EEEvvEEEEvNT_6ParamsE --------------------------
	.section	.nv.constant0._ZN7cutlass13device_kernelINS_4gemm6kernel13GemmUniversalIN4cute5tupleIJiiiiEEENS1_10collective13CollectiveMmaINS1_35MainloopSm100TmaUmmaWarpSpecializedILi6ELi2ELi4ENS5_IJNS4_1CILi1EEESB_SB_EEEEENS5_IJNSA_ILi64EEENSA_ILi192EEENSA_ILi128EEEEEENS_12float_e4m3_tENS5_IJlSB_lEEESI_SJ_NS4_8TiledMMAINS4_8MMA_AtomIJNS4_10MMA_TraitsINS4_19SM100_MMA_F8F6F4_SSEJSI_SI_fSE_SF_NS4_17integral_constantINS4_4UMMA5MajorELSQ_0EEESR_NSO_INSP_7ScaleInELSS_0EEEST_EEEEEENS4_6LayoutISC_NS5_IJNSA_ILi0EEESX_SX_EEEEENS5_IJNS4_10UnderscoreES10_S10_EEEEENS4_13SM90_TMA_LOADENS4_14ComposedLayoutINS4_7SwizzleILi3ELi4ELi3EEENS4_18smem_ptr_flag_bitsILi8EEENSW_INS5_IJNSA_ILi8EEESG_EEENS5_IJSG_SB_EEEEEEEvNS4_8identityES13_S1D_vS1E_EENS_8epilogue10collective18CollectiveEpilogueINS1G_23Sm100TmaWarpSpecializedILi3ELi2ELi32ELb0ELb0EEEJSH_NS5_IJNSW_ISE_SB_EES1L_EEESI_SJ_SI_SJ_NS1G_6fusion15FusionCallbacksIS1K_NS1N_17LinearCombinationISI_fSI_fLNS_15FloatRoundStyleE2EEESH_S1M_JEEENS4_5SM1004TMEM4LOAD26SM100_TMEM_LOAD_16dp32b32xES13_NS14_INS15_ILi2ELi4ELi3EEES18_NSW_INS5_IJS19_SE_EEENS5_IJSE_SB_EEEEEEENS4_39AutoVectorizingCopyWithAssumedAlignmentILi128EEENS4_14SM90_TMA_STOREES21_S23_S23_EEEvvEEEEvNT_6ParamsE,"a",@progbits
	.sectionflags	@""
	.align	4
.nv.constant0._ZN7cutlass13device_kernelINS_4gemm6kernel13GemmUniversalIN4cute5tupleIJiiiiEEENS1_10collective13CollectiveMmaINS1_35MainloopSm100TmaUmmaWarpSpecializedILi6ELi2ELi4ENS5_IJNS4_1CILi1EEESB_SB_EEEEENS5_IJNSA_ILi64EEENSA_ILi192EEENSA_ILi128EEEEEENS_12float_e4m3_tENS5_IJlSB_lEEESI_SJ_NS4_8TiledMMAINS4_8MMA_AtomIJNS4_10MMA_TraitsINS4_19SM100_MMA_F8F6F4_SSEJSI_SI_fSE_SF_NS4_17integral_constantINS4_4UMMA5MajorELSQ_0EEESR_NSO_INSP_7ScaleInELSS_0EEEST_EEEEEENS4_6LayoutISC_NS5_IJNSA_ILi0EEESX_SX_EEEEENS5_IJNS4_10UnderscoreES10_S10_EEEEENS4_13SM90_TMA_LOADENS4_14ComposedLayoutINS4_7SwizzleILi3ELi4ELi3EEENS4_18smem_ptr_flag_bitsILi8EEENSW_INS5_IJNSA_ILi8EEESG_EEENS5_IJSG_SB_EEEEEEEvNS4_8identityES13_S1D_vS1E_EENS_8epilogue10collective18CollectiveEpilogueINS1G_23Sm100TmaWarpSpecializedILi3ELi2ELi32ELb0ELb0EEEJSH_NS5_IJNSW_ISE_SB_EES1L_EEESI_SJ_SI_SJ_NS1G_6fusion15FusionCallbacksIS1K_NS1N_17LinearCombinationISI_fSI_fLNS_15FloatRoundStyleE2EEESH_S1M_JEEENS4_5SM1004TMEM4LOAD26SM100_TMEM_LOAD_16dp32b32xES13_NS14_INS15_ILi2ELi4ELi3EEES18_NSW_INS5_IJS19_SE_EEENS5_IJSE_SB_EEEEEEENS4_39AutoVectorizingCopyWithAssumedAlignmentILi128EEENS4_14SM90_TMA_STOREES21_S23_S23_EEEvvEEEEvNT_6ParamsE:
	.zero		2944


//--------------------- SYMBOLS --------------------------

	.type		.nv.reservedSmem.offset0,@object
	.size		.nv.reservedSmem.offset0,0x4
	.type		.nv.reservedSmem.cap,@object
	.size		.nv.reservedSmem.cap,0x4
	.type		__assertfail,@function
